// auto-generated by cutlass_sweep.gemm — config: {"arch": "sm_100", "cluster_m": 2, "cluster_n": 1, "dtype": "int8", "stages": 0, "tile_k": 32, "tile_m": 64, "tile_n": 64}
#include "cutlass/cutlass.h"
#include "cutlass/gemm/collective/collective_builder.hpp"
#include "cutlass/gemm/device/gemm_universal_adapter.h"
#include "cutlass/gemm/kernel/gemm_universal.hpp"
#include "cutlass/epilogue/collective/collective_builder.hpp"

using ElemA = int8_t;
using ElemB = int8_t;
using ElemCD = int8_t;
using Acc  = int32_t;
using TileShape    = cute::Shape<cute::_64, cute::_64, cute::_32>;
using ClusterShape = cute::Shape<cute::_2, cute::_1, cute::_1>;

using CollectiveEpilogue = typename cutlass::epilogue::collective::CollectiveBuilder<
    cutlass::arch::Sm100, cutlass::arch::OpClassTensorOp,
    TileShape, ClusterShape,
    cutlass::epilogue::collective::EpilogueTileAuto,
    Acc, Acc,
    ElemCD, cutlass::layout::RowMajor, 128 / cutlass::sizeof_bits<ElemCD>::value,
    ElemCD, cutlass::layout::RowMajor, 128 / cutlass::sizeof_bits<ElemCD>::value,
    cutlass::epilogue::collective::EpilogueScheduleAuto
  >::CollectiveOp;

using CollectiveMainloop = typename cutlass::gemm::collective::CollectiveBuilder<
    cutlass::arch::Sm100, cutlass::arch::OpClassTensorOp,
    ElemA, cutlass::layout::RowMajor, 128 / cutlass::sizeof_bits<ElemA>::value,
    ElemB, cutlass::layout::ColumnMajor, 128 / cutlass::sizeof_bits<ElemB>::value,
    Acc,
    TileShape, ClusterShape,
    cutlass::gemm::collective::StageCountAutoCarveout<static_cast<int>(sizeof(typename CollectiveEpilogue::SharedStorage))>,
    cutlass::gemm::collective::KernelScheduleAuto
  >::CollectiveOp;

using GemmKernel = cutlass::gemm::kernel::GemmUniversal<
    cute::Shape<int,int,int,int>,
    CollectiveMainloop,
    CollectiveEpilogue
>;
using Gemm = cutlass::gemm::device::GemmUniversalAdapter<GemmKernel>;

// Force the device kernel symbol into the cubin without needing a host main.
auto* _anchor = &cutlass::device_kernel<GemmKernel>;


// ===== COMPILED SASS (sm_100a) =====

	.target	sm_100a

	.elftype	@"ET_EXEC"


//--------------------- .note.nv.tkinfo           --------------------------
	.section	.note.nv.tkinfo,"",@"SHT_NOTE"
	.sectionflags	@"SHF_NOTE_NV_TKINFO"
	.tkinfo
        /*0018*/ 	.word	0x00000002
        /*0030*/ 	.string	""
        /*0030*/ 	.string	"ptxas"
        /*0030*/ 	.string	"Cuda compilation tools, release 13.0, V13.0.88"
        /*0030*/ 	.string	"Build cuda_13.0.r13.0/compiler.36424714_0"
        /*0030*/ 	.string	"-arch sm_100a -m 64 "



//--------------------- .note.nv.cuinfo           --------------------------
	.section	.note.nv.cuinfo,"",@"SHT_NOTE"
	.sectionflags	@"SHF_NOTE_NV_CUINFO"
        /*0018*/ 	.short	0x0002
        /*001a*/ 	.short	0x0064
        /*001c*/ 	.short	0x0082
	.zero		2


//--------------------- .nv.info                  --------------------------
	.section	.nv.info,"",@"SHT_CUDA_INFO"
	.align	4


	//----- nvinfo : EIATTR_REGCOUNT
	.align		4
        /*0000*/ 	.byte	0x04, 0x2f
        /*0002*/ 	.short	(.L_19 - .L_18)
	.align		4
.L_18:
        /*0004*/ 	.word	index@(_ZN7cutlass13device_kernelINS_4gemm6kernel13GemmUniversalIN4cute5tupleIJiiiiEEENS1_10collective13CollectiveMmaINS1_35MainloopSm100TmaUmmaWarpSpecializedILi54ELi2ELi4ENS5_IJNS4_1CILi2EEENSA_ILi1EEESC_EEEEENS5_IJNSA_ILi64EEESF_NSA_ILi32EEEEEEaNS5_IJlSC_lEEEaSI_NS4_8TiledMMAINS4_8MMA_AtomIJNS4_15SM100_MMA_S8_SSIaaiLi64ELi64ELNS4_4UMMA5MajorE0ELSN_0ELNSM_8SaturateE0EEEEEENS4_6LayoutINS5_IJSC_SC_SC_EEENS5_IJNSA_ILi0EEEST_ST_EEEEENS5_IJNS4_10UnderscoreESW_SW_EEEEENS4_13SM90_TMA_LOADENS4_14ComposedLayoutINS4_7SwizzleILi1ELi4ELi3EEENS4_18smem_ptr_flag_bitsILi8EEENSR_INS5_IJNSA_ILi8EEESG_EEENS5_IJSG_SC_EEEEEEEvNS4_8identityENS4_23SM90_TMA_LOAD_MULTICASTES19_vS1A_EENS_8epilogue10collective18CollectiveEpilogueINS1D_23Sm100TmaWarpSpecializedILi1ELi1ELi32ELb0ELb0EEEJSH_NS5_IJNSR_ISF_SC_EES1I_EEEaSI_aSI_NS1D_6fusion15FusionCallbacksIS1H_NS1K_17LinearCombinationIaiaiLNS_15FloatRoundStyleE2EEESH_S1J_JEEENS4_5SM1004TMEM4LOAD26SM100_TMEM_LOAD_16dp32b32xESZ_NS10_INS11_ILi2ELi4ELi3EEES14_NSR_INS5_IJS15_SF_EEENS5_IJSF_SC_EEEEEEENS4_39AutoVectorizingCopyWithAssumedAlignmentILi128EEENS4_14SM90_TMA_STOREES1Y_S20_S20_EEEvvEEEEvNT_6ParamsE)
        /*0008*/ 	.word	0x00000059


	//----- nvinfo : EIATTR_FRAME_SIZE
	.align		4
.L_19:
        /*000c*/ 	.byte	0x04, 0x11
        /*000e*/ 	.short	(.L_21 - .L_20)
	.align		4
.L_20:
        /*0010*/ 	.word	index@($__internal_2_$__cuda_sm10x_tcgen05_guardrail_trap_unallocated_columns_being_dealloced)
        /*0014*/ 	.word	0x00000000


	//----- nvinfo : EIATTR_FRAME_SIZE
	.align		4
.L_21:
        /*0018*/ 	.byte	0x04, 0x11
        /*001a*/ 	.short	(.L_23 - .L_22)
	.align		4
.L_22:
        /*001c*/ 	.word	index@($__internal_1_$__cuda_sm10x_tcgen05_guardrail_trap_phase_invalid_during_alloc)
        /*0020*/ 	.word	0x00000000


	//----- nvinfo : EIATTR_FRAME_SIZE
	.align		4
.L_23:
        /*0024*/ 	.byte	0x04, 0x11
        /*0026*/ 	.short	(.L_25 - .L_24)
	.align		4
.L_24:
        /*0028*/ 	.word	index@($__internal_0_$__cuda_sm10x_tcgen05_guardrail_trap_col_being_dealloced_not_returned_by_alloc)
        /*002c*/ 	.word	0x00000000


	//----- nvinfo : EIATTR_FRAME_SIZE
	.align		4
.L_25:
        /*0030*/ 	.byte	0x04, 0x11
        /*0032*/ 	.short	(.L_27 - .L_26)
	.align		4
.L_26:
        /*0034*/ 	.word	index@(_ZN7cutlass13device_kernelINS_4gemm6kernel13GemmUniversalIN4cute5tupleIJiiiiEEENS1_10collective13CollectiveMmaINS1_35MainloopSm100TmaUmmaWarpSpecializedILi54ELi2ELi4ENS5_IJNS4_1CILi2EEENSA_ILi1EEESC_EEEEENS5_IJNSA_ILi64EEESF_NSA_ILi32EEEEEEaNS5_IJlSC_lEEEaSI_NS4_8TiledMMAINS4_8MMA_AtomIJNS4_15SM100_MMA_S8_SSIaaiLi64ELi64ELNS4_4UMMA5MajorE0ELSN_0ELNSM_8SaturateE0EEEEEENS4_6LayoutINS5_IJSC_SC_SC_EEENS5_IJNSA_ILi0EEEST_ST_EEEEENS5_IJNS4_10UnderscoreESW_SW_EEEEENS4_13SM90_TMA_LOADENS4_14ComposedLayoutINS4_7SwizzleILi1ELi4ELi3EEENS4_18smem_ptr_flag_bitsILi8EEENSR_INS5_IJNSA_ILi8EEESG_EEENS5_IJSG_SC_EEEEEEEvNS4_8identityENS4_23SM90_TMA_LOAD_MULTICASTES19_vS1A_EENS_8epilogue10collective18CollectiveEpilogueINS1D_23Sm100TmaWarpSpecializedILi1ELi1ELi32ELb0ELb0EEEJSH_NS5_IJNSR_ISF_SC_EES1I_EEEaSI_aSI_NS1D_6fusion15FusionCallbacksIS1H_NS1K_17LinearCombinationIaiaiLNS_15FloatRoundStyleE2EEESH_S1J_JEEENS4_5SM1004TMEM4LOAD26SM100_TMEM_LOAD_16dp32b32xESZ_NS10_INS11_ILi2ELi4ELi3EEES14_NSR_INS5_IJS15_SF_EEENS5_IJSF_SC_EEEEEEENS4_39AutoVectorizingCopyWithAssumedAlignmentILi128EEENS4_14SM90_TMA_STOREES1Y_S20_S20_EEEvvEEEEvNT_6ParamsE)
        /*0038*/ 	.word	0x00000000


	//----- nvinfo : EIATTR_MIN_STACK_SIZE
	.align		4
.L_27:
        /*003c*/ 	.byte	0x04, 0x12
        /*003e*/ 	.short	(.L_29 - .L_28)
	.align		4
.L_28:
        /*0040*/ 	.word	index@(_ZN7cutlass13device_kernelINS_4gemm6kernel13GemmUniversalIN4cute5tupleIJiiiiEEENS1_10collective13CollectiveMmaINS1_35MainloopSm100TmaUmmaWarpSpecializedILi54ELi2ELi4ENS5_IJNS4_1CILi2EEENSA_ILi1EEESC_EEEEENS5_IJNSA_ILi64EEESF_NSA_ILi32EEEEEEaNS5_IJlSC_lEEEaSI_NS4_8TiledMMAINS4_8MMA_AtomIJNS4_15SM100_MMA_S8_SSIaaiLi64ELi64ELNS4_4UMMA5MajorE0ELSN_0ELNSM_8SaturateE0EEEEEENS4_6LayoutINS5_IJSC_SC_SC_EEENS5_IJNSA_ILi0EEEST_ST_EEEEENS5_IJNS4_10UnderscoreESW_SW_EEEEENS4_13SM90_TMA_LOADENS4_14ComposedLayoutINS4_7SwizzleILi1ELi4ELi3EEENS4_18smem_ptr_flag_bitsILi8EEENSR_INS5_IJNSA_ILi8EEESG_EEENS5_IJSG_SC_EEEEEEEvNS4_8identityENS4_23SM90_TMA_LOAD_MULTICASTES19_vS1A_EENS_8epilogue10collective18CollectiveEpilogueINS1D_23Sm100TmaWarpSpecializedILi1ELi1ELi32ELb0ELb0EEEJSH_NS5_IJNSR_ISF_SC_EES1I_EEEaSI_aSI_NS1D_6fusion15FusionCallbacksIS1H_NS1K_17LinearCombinationIaiaiLNS_15FloatRoundStyleE2EEESH_S1J_JEEENS4_5SM1004TMEM4LOAD26SM100_TMEM_LOAD_16dp32b32xESZ_NS10_INS11_ILi2ELi4ELi3EEES14_NSR_INS5_IJS15_SF_EEENS5_IJSF_SC_EEEEEEENS4_39AutoVectorizingCopyWithAssumedAlignmentILi128EEENS4_14SM90_TMA_STOREES1Y_S20_S20_EEEvvEEEEvNT_6ParamsE)
        /*0044*/ 	.word	0x00000000
.L_29:


//--------------------- .nv.compat                --------------------------
	.section	.nv.compat,"",@"SHT_CUDA_COMPAT_INFO"
	.align	4
        /*0000*/ 	.byte	0x02, 0x09, 0x01, 0x00, 0x02, 0x02, 0x03, 0x00, 0x02, 0x05, 0x06, 0x00, 0x03, 0x07, 0x01, 0x01
        /*0010*/ 	.byte	0x02, 0x03, 0x01, 0x00, 0x02, 0x06, 0x01, 0x00, 0x04, 0x0b, 0x08, 0x00, 0x01, 0x00, 0x00, 0x00
        /*0020*/ 	.byte	0x00, 0x00, 0x00, 0x00


//--------------------- .nv.info._ZN7cutlass13device_kernelINS_4gemm6kernel13GemmUniversalIN4cute5tupleIJiiiiEEENS1_10collective13CollectiveMmaINS1_35MainloopSm100TmaUmmaWarpSpecializedILi54ELi2ELi4ENS5_IJNS4_1CILi2EEENSA_ILi1EEESC_EEEEENS5_IJNSA_ILi64EEESF_NSA_ILi32EEEEEEaNS5_IJlSC_lEEEaSI_NS4_8TiledMMAINS4_8MMA_AtomIJNS4_15SM100_MMA_S8_SSIaaiLi64ELi64ELNS4_4UMMA5MajorE0ELSN_0ELNSM_8SaturateE0EEEEEENS4_6LayoutINS5_IJSC_SC_SC_EEENS5_IJNSA_ILi0EEEST_ST_EEEEENS5_IJNS4_10UnderscoreESW_SW_EEEEENS4_13SM90_TMA_LOADENS4_14ComposedLayoutINS4_7SwizzleILi1ELi4ELi3EEENS4_18smem_ptr_flag_bitsILi8EEENSR_INS5_IJNSA_ILi8EEESG_EEENS5_IJSG_SC_EEEEEEEvNS4_8identityENS4_23SM90_TMA_LOAD_MULTICASTES19_vS1A_EENS_8epilogue10collective18CollectiveEpilogueINS1D_23Sm100TmaWarpSpecializedILi1ELi1ELi32ELb0ELb0EEEJSH_NS5_IJNSR_ISF_SC_EES1I_EEEaSI_aSI_NS1D_6fusion15FusionCallbacksIS1H_NS1K_17LinearCombinationIaiaiLNS_15FloatRoundStyleE2EEESH_S1J_JEEENS4_5SM1004TMEM4LOAD26SM100_TMEM_LOAD_16dp32b32xESZ_NS10_INS11_ILi2ELi4ELi3EEES14_NSR_INS5_IJS15_SF_EEENS5_IJSF_SC_EEEEEEENS4_39AutoVectorizingCopyWithAssumedAlignmentILi128EEENS4_14SM90_TMA_STOREES1Y_S20_S20_EEEvvEEEEvNT_6ParamsE --------------------------
	.section	.nv.info._ZN7cutlass13device_kernelINS_4gemm6kernel13GemmUniversalIN4cute5tupleIJiiiiEEENS1_10collective13CollectiveMmaINS1_35MainloopSm100TmaUmmaWarpSpecializedILi54ELi2ELi4ENS5_IJNS4_1CILi2EEENSA_ILi1EEESC_EEEEENS5_IJNSA_ILi64EEESF_NSA_ILi32EEEEEEaNS5_IJlSC_lEEEaSI_NS4_8TiledMMAINS4_8MMA_AtomIJNS4_15SM100_MMA_S8_SSIaaiLi64ELi64ELNS4_4UMMA5MajorE0ELSN_0ELNSM_8SaturateE0EEEEEENS4_6LayoutINS5_IJSC_SC_SC_EEENS5_IJNSA_ILi0EEEST_ST_EEEEENS5_IJNS4_10UnderscoreESW_SW_EEEEENS4_13SM90_TMA_LOADENS4_14ComposedLayoutINS4_7SwizzleILi1ELi4ELi3EEENS4_18smem_ptr_flag_bitsILi8EEENSR_INS5_IJNSA_ILi8EEESG_EEENS5_IJSG_SC_EEEEEEEvNS4_8identityENS4_23SM90_TMA_LOAD_MULTICASTES19_vS1A_EENS_8epilogue10collective18CollectiveEpilogueINS1D_23Sm100TmaWarpSpecializedILi1ELi1ELi32ELb0ELb0EEEJSH_NS5_IJNSR_ISF_SC_EES1I_EEEaSI_aSI_NS1D_6fusion15FusionCallbacksIS1H_NS1K_17LinearCombinationIaiaiLNS_15FloatRoundStyleE2EEESH_S1J_JEEENS4_5SM1004TMEM4LOAD26SM100_TMEM_LOAD_16dp32b32xESZ_NS10_INS11_ILi2ELi4ELi3EEES14_NSR_INS5_IJS15_SF_EEENS5_IJSF_SC_EEEEEEENS4_39AutoVectorizingCopyWithAssumedAlignmentILi128EEENS4_14SM90_TMA_STOREES1Y_S20_S20_EEEvvEEEEvNT_6ParamsE,"",@"SHT_CUDA_INFO"
	.sectionflags	@""
	.align	4


	//----- nvinfo : EIATTR_CUDA_API_VERSION
	.align		4
        /*0000*/ 	.byte	0x04, 0x37
        /*0002*/ 	.short	(.L_31 - .L_30)
.L_30:
        /*0004*/ 	.word	0x00000082


	//----- nvinfo : EIATTR_KPARAM_INFO
	.align		4
.L_31:
        /*0008*/ 	.byte	0x04, 0x17
        /*000a*/ 	.short	(.L_33 - .L_32)
.L_32:
        /*000c*/ 	.word	0x00000000
        /*0010*/ 	.short	0x0000
        /*0012*/ 	.short	0x0000
        /*0014*/ 	.byte	0x00, 0xf0, 0x01, 0x20


	//----- nvinfo : EIATTR_AT_ENTRY_FRAGMENTS
	.align		4
.L_33:
        /*0018*/ 	.byte	0x04, 0x4f
        /*001a*/ 	.short	(.L_35 - .L_34)


	//   ....[0]....
.L_34:
        /*001c*/ 	.word	0x00000006


	//----- nvinfo : EIATTR_RESERVED_SMEM_USED
	.align		4
.L_35:
        /*0020*/ 	.byte	0x01, 0x41
	.zero		2


	//----- nvinfo : EIATTR_SPARSE_MMA_MASK
	.align		4
        /*0024*/ 	.byte	0x03, 0x50
        /*0026*/ 	.short	0x0000


	//----- nvinfo : EIATTR_TCGEN05_1CTA_USED
	.align		4
        /*0028*/ 	.byte	0x01, 0x51
	.zero		2


	//----- nvinfo : EIATTR_MAXREG_COUNT
	.align		4
        /*002c*/ 	.byte	0x03, 0x1b
        /*002e*/ 	.short	0x00ff


	//----- nvinfo : EIATTR_NUM_BARRIERS
	.align		4
        /*0030*/ 	.byte	0x02, 0x4c
        /*0032*/ 	.byte	0x07
	.zero		1


	//----- nvinfo : EIATTR_EXTERNS
	.align		4
        /*0034*/ 	.byte	0x04, 0x0f
        /*0036*/ 	.short	(.L_37 - .L_36)


	//   ....[0]....
	.align		4
.L_36:
        /*0038*/ 	.word	index@(__assertfail)


	//----- nvinfo : EIATTR_MERCURY_ISA_VERSION
	.align		4
.L_37:
        /*003c*/ 	.byte	0x03, 0x5f
        /*003e*/ 	.short	0x0101


	//----- nvinfo : EIATTR_INT_WARP_WIDE_INSTR_OFFSETS
	.align		4
        /*0040*/ 	.byte	0x04, 0x31
        /*0042*/ 	.short	(.L_39 - .L_38)


	//   ....[0]....
.L_38:
        /*0044*/ 	.word	0x00005d30


	//   ....[1]....
        /*0048*/ 	.word	0x00005d60


	//   ....[2]....
        /*004c*/ 	.word	0x00005d80


	//   ....[3]....
        /*0050*/ 	.word	0x00006960


	//   ....[4]....
        /*0054*/ 	.word	0x00006a10


	//----- nvinfo : EIATTR_COOP_GROUP_MASK_REGIDS
	.align		4
.L_39:
        /*0058*/ 	.byte	0x04, 0x29
        /*005a*/ 	.short	(.L_41 - .L_40)


	//   ....[0]....
.L_40:
        /*005c*/ 	.word	0xffffffff


	//   ....[1]....
        /*0060*/ 	.word	0xffffffff


	//   ....[2]....
        /*0064*/ 	.word	0xffffffff


	//   ....[3]....
        /*0068*/ 	.word	0xffffffff


	//   ....[4]....
        /*006c*/ 	.word	0xffffffff


	//   ....[5]....
        /*0070*/ 	.word	0xffffffff


	//   ....[6]....
        /*0074*/ 	.word	0xffffffff


	//   ....[7]....
        /*0078*/ 	.word	0xffffffff


	//   ....[8]....
        /*007c*/ 	.word	0xffffffff


	//   ....[9]....
        /*0080*/ 	.word	0xffffffff


	//   ....[10]....
        /*0084*/ 	.word	0xffffffff


	//   ....[11]....
        /*0088*/ 	.word	0xffffffff


	//   ....[12]....
        /*008c*/ 	.word	0xffffffff


	//   ....[13]....
        /*0090*/ 	.word	0xffffffff


	//----- nvinfo : EIATTR_COOP_GROUP_INSTR_OFFSETS
	.align		4
.L_41:
        /*0094*/ 	.byte	0x04, 0x28
        /*0096*/ 	.short	(.L_43 - .L_42)


	//   ....[0]....
.L_42:
        /*0098*/ 	.word	0x00000080


	//   ....[1]....
        /*009c*/ 	.word	0x000004e0


	//   ....[2]....
        /*00a0*/ 	.word	0x00000ce0


	//   ....[3]....
        /*00a4*/ 	.word	0x00000e20


	//   ....[4]....
        /*00a8*/ 	.word	0x00000f20


	//   ....[5]....
        /*00ac*/ 	.word	0x00001090


	//   ....[6]....
        /*00b0*/ 	.word	0x00001230


	//   ....[7]....
        /*00b4*/ 	.word	0x000013f0


	//   ....[8]....
        /*00b8*/ 	.word	0x000025b0


	//   ....[9]....
        /*00bc*/ 	.word	0x00005070


	//   ....[10]....
        /*00c0*/ 	.word	0x00005280


	//   ....[11]....
        /*00c4*/ 	.word	0x000052b0


	//   ....[12]....
        /*00c8*/ 	.word	0x00005c10


	//   ....[13]....
        /*00cc*/ 	.word	0x00005e40


	//----- nvinfo : EIATTR_VRC_CTA_INIT_COUNT
	.align		4
.L_43:
        /*00d0*/ 	.byte	0x02, 0x4a
        /*00d2*/ 	.byte	0x80
	.zero		1


	//----- nvinfo : EIATTR_SYSCALL_OFFSETS
	.align		4
        /*00d4*/ 	.byte	0x04, 0x46
        /*00d6*/ 	.short	(.L_45 - .L_44)


	//   ....[0]....
.L_44:
        /*00d8*/ 	.word	0x00007570


	//   ....[1]....
        /*00dc*/ 	.word	0x000076b0


	//   ....[2]....
        /*00e0*/ 	.word	0x00007e30


	//----- nvinfo : EIATTR_MBARRIER_INSTR_OFFSETS
	.align		4
.L_45:
        /*00e4*/ 	.byte	0x04, 0x39
        /*00e6*/ 	.short	(.L_47 - .L_46)


	//   ....[0]....
.L_46:
        /*00e8*/ 	.word	0x00000600
        /*00ec*/ 	.word	0x000000ff
        /*00f0*/ 	.word	0x00000000
        /*00f4*/ 	.short	0x0100
        /*00f6*/ 	.byte	0x04
	.zero		1


	//   ....[1]....
        /*00f8*/ 	.word	0x00000610
        /*00fc*/ 	.word	0x000000ff
        /*0100*/ 	.word	0x000001b0
        /*0104*/ 	.short	0x0100
        /*0106*/ 	.byte	0x04
	.zero		1


	//   ....[2]....
        /*0108*/ 	.word	0x00000620
        /*010c*/ 	.word	0x000000ff
        /*0110*/ 	.word	0x00000008
        /*0114*/ 	.short	0x0100
        /*0116*/ 	.byte	0x04
	.zero		1


	//   ....[3]....
        /*0118*/ 	.word	0x00000630
        /*011c*/ 	.word	0x000000ff
        /*0120*/ 	.word	0x000001b8
        /*0124*/ 	.short	0x0100
        /*0126*/ 	.byte	0x04
	.zero		1


	//   ....[4]....
        /*0128*/ 	.word	0x00000640
        /*012c*/ 	.word	0x000000ff
        /*0130*/ 	.word	0x00000010
        /*0134*/ 	.short	0x0100
        /*0136*/ 	.byte	0x04
	.zero		1


	//   ....[5]....
        /*0138*/ 	.word	0x00000650
        /*013c*/ 	.word	0x000000ff
        /*0140*/ 	.word	0x000001c0
        /*0144*/ 	.short	0x0100
        /*0146*/ 	.byte	0x04
	.zero		1


	//   ....[6]....
        /*0148*/ 	.word	0x00000660
        /*014c*/ 	.word	0x000000ff
        /*0150*/ 	.word	0x00000018
        /*0154*/ 	.short	0x0100
        /*0156*/ 	.byte	0x04
	.zero		1


	//   ....[7]....
        /*0158*/ 	.word	0x00000670
        /*015c*/ 	.word	0x000000ff
        /*0160*/ 	.word	0x000001c8
        /*0164*/ 	.short	0x0100
        /*0166*/ 	.byte	0x04
	.zero		1


	//   ....[8]....
        /*0168*/ 	.word	0x00000680
        /*016c*/ 	.word	0x000000ff
        /*0170*/ 	.word	0x00000020
        /*0174*/ 	.short	0x0100
        /*0176*/ 	.byte	0x04
	.zero		1


	//   ....[9]....
        /*0178*/ 	.word	0x00000690
        /*017c*/ 	.word	0x000000ff
        /*0180*/ 	.word	0x000001d0
        /*0184*/ 	.short	0x0100
        /*0186*/ 	.byte	0x04
	.zero		1


	//   ....[10]....
        /*0188*/ 	.word	0x000006a0
        /*018c*/ 	.word	0x000000ff
        /*0190*/ 	.word	0x00000028
        /*0194*/ 	.short	0x0100
        /*0196*/ 	.byte	0x04
	.zero		1


	//   ....[11]....
        /*0198*/ 	.word	0x000006b0
        /*019c*/ 	.word	0x000000ff
        /*01a0*/ 	.word	0x000001d8
        /*01a4*/ 	.short	0x0100
        /*01a6*/ 	.byte	0x04
	.zero		1


	//   ....[12]....
        /*01a8*/ 	.word	0x000006c0
        /*01ac*/ 	.word	0x000000ff
        /*01b0*/ 	.word	0x00000030
        /*01b4*/ 	.short	0x0100
        /*01b6*/ 	.byte	0x04
	.zero		1


	//   ....[13]....
        /*01b8*/ 	.word	0x000006d0
        /*01bc*/ 	.word	0x000000ff
        /*01c0*/ 	.word	0x000001e0
        /*01c4*/ 	.short	0x0100
        /*01c6*/ 	.byte	0x04
	.zero		1


	//   ....[14]....
        /*01c8*/ 	.word	0x000006e0
        /*01cc*/ 	.word	0x000000ff
        /*01d0*/ 	.word	0x00000038
        /*01d4*/ 	.short	0x0100
        /*01d6*/ 	.byte	0x04
	.zero		1


	//   ....[15]....
        /*01d8*/ 	.word	0x000006f0
        /*01dc*/ 	.word	0x000000ff
        /*01e0*/ 	.word	0x000001e8
        /*01e4*/ 	.short	0x0100
        /*01e6*/ 	.byte	0x04
	.zero		1


	//   ....[16]....
        /*01e8*/ 	.word	0x00000700
        /*01ec*/ 	.word	0x000000ff
        /*01f0*/ 	.word	0x00000040
        /*01f4*/ 	.short	0x0100
        /*01f6*/ 	.byte	0x04
	.zero		1


	//   ....[17]....
        /*01f8*/ 	.word	0x00000710
        /*01fc*/ 	.word	0x000000ff
        /*0200*/ 	.word	0x000001f0
        /*0204*/ 	.short	0x0100
        /*0206*/ 	.byte	0x04
	.zero		1


	//   ....[18]....
        /*0208*/ 	.word	0x00000720
        /*020c*/ 	.word	0x000000ff
        /*0210*/ 	.word	0x00000048
        /*0214*/ 	.short	0x0100
        /*0216*/ 	.byte	0x04
	.zero		1


	//   ....[19]....
        /*0218*/ 	.word	0x00000730
        /*021c*/ 	.word	0x000000ff
        /*0220*/ 	.word	0x000001f8
        /*0224*/ 	.short	0x0100
        /*0226*/ 	.byte	0x04
	.zero		1


	//   ....[20]....
        /*0228*/ 	.word	0x00000740
        /*022c*/ 	.word	0x000000ff
        /*0230*/ 	.word	0x00000050
        /*0234*/ 	.short	0x0100
        /*0236*/ 	.byte	0x04
	.zero		1


	//   ....[21]....
        /*0238*/ 	.word	0x00000750
        /*023c*/ 	.word	0x000000ff
        /*0240*/ 	.word	0x00000200
        /*0244*/ 	.short	0x0100
        /*0246*/ 	.byte	0x04
	.zero		1


	//   ....[22]....
        /*0248*/ 	.word	0x00000760
        /*024c*/ 	.word	0x000000ff
        /*0250*/ 	.word	0x00000058
        /*0254*/ 	.short	0x0100
        /*0256*/ 	.byte	0x04
	.zero		1


	//   ....[23]....
        /*0258*/ 	.word	0x00000770
        /*025c*/ 	.word	0x000000ff
        /*0260*/ 	.word	0x00000208
        /*0264*/ 	.short	0x0100
        /*0266*/ 	.byte	0x04
	.zero		1


	//   ....[24]....
        /*0268*/ 	.word	0x00000780
        /*026c*/ 	.word	0x000000ff
        /*0270*/ 	.word	0x00000060
        /*0274*/ 	.short	0x0100
        /*0276*/ 	.byte	0x04
	.zero		1


	//   ....[25]....
        /*0278*/ 	.word	0x00000790
        /*027c*/ 	.word	0x000000ff
        /*0280*/ 	.word	0x00000210
        /*0284*/ 	.short	0x0100
        /*0286*/ 	.byte	0x04
	.zero		1


	//   ....[26]....
        /*0288*/ 	.word	0x000007a0
        /*028c*/ 	.word	0x000000ff
        /*0290*/ 	.word	0x00000068
        /*0294*/ 	.short	0x0100
        /*0296*/ 	.byte	0x04
	.zero		1


	//   ....[27]....
        /*0298*/ 	.word	0x000007b0
        /*029c*/ 	.word	0x000000ff
        /*02a0*/ 	.word	0x00000218
        /*02a4*/ 	.short	0x0100
        /*02a6*/ 	.byte	0x04
	.zero		1


	//   ....[28]....
        /*02a8*/ 	.word	0x000007c0
        /*02ac*/ 	.word	0x000000ff
        /*02b0*/ 	.word	0x00000070
        /*02b4*/ 	.short	0x0100
        /*02b6*/ 	.byte	0x04
	.zero		1


	//   ....[29]....
        /*02b8*/ 	.word	0x000007d0
        /*02bc*/ 	.word	0x000000ff
        /*02c0*/ 	.word	0x00000220
        /*02c4*/ 	.short	0x0100
        /*02c6*/ 	.byte	0x04
	.zero		1


	//   ....[30]....
        /*02c8*/ 	.word	0x000007e0
        /*02cc*/ 	.word	0x000000ff
        /*02d0*/ 	.word	0x00000078
        /*02d4*/ 	.short	0x0100
        /*02d6*/ 	.byte	0x04
	.zero		1


	//   ....[31]....
        /*02d8*/ 	.word	0x000007f0
        /*02dc*/ 	.word	0x000000ff
        /*02e0*/ 	.word	0x00000228
        /*02e4*/ 	.short	0x0100
        /*02e6*/ 	.byte	0x04
	.zero		1


	//   ....[32]....
        /*02e8*/ 	.word	0x00000800
        /*02ec*/ 	.word	0x000000ff
        /*02f0*/ 	.word	0x00000080
        /*02f4*/ 	.short	0x0100
        /*02f6*/ 	.byte	0x04
	.zero		1


	//   ....[33]....
        /*02f8*/ 	.word	0x00000810
        /*02fc*/ 	.word	0x000000ff
        /*0300*/ 	.word	0x00000230
        /*0304*/ 	.short	0x0100
        /*0306*/ 	.byte	0x04
	.zero		1


	//   ....[34]....
        /*0308*/ 	.word	0x00000820
        /*030c*/ 	.word	0x000000ff
        /*0310*/ 	.word	0x00000088
        /*0314*/ 	.short	0x0100
        /*0316*/ 	.byte	0x04
	.zero		1


	//   ....[35]....
        /*0318*/ 	.word	0x00000830
        /*031c*/ 	.word	0x000000ff
        /*0320*/ 	.word	0x00000238
        /*0324*/ 	.short	0x0100
        /*0326*/ 	.byte	0x04
	.zero		1


	//   ....[36]....
        /*0328*/ 	.word	0x00000840
        /*032c*/ 	.word	0x000000ff
        /*0330*/ 	.word	0x00000090
        /*0334*/ 	.short	0x0100
        /*0336*/ 	.byte	0x04
	.zero		1


	//   ....[37]....
        /*0338*/ 	.word	0x00000850
        /*033c*/ 	.word	0x000000ff
        /*0340*/ 	.word	0x00000240
        /*0344*/ 	.short	0x0100
        /*0346*/ 	.byte	0x04
	.zero		1


	//   ....[38]....
        /*0348*/ 	.word	0x00000860
        /*034c*/ 	.word	0x000000ff
        /*0350*/ 	.word	0x00000098
        /*0354*/ 	.short	0x0100
        /*0356*/ 	.byte	0x04
	.zero		1


	//   ....[39]....
        /*0358*/ 	.word	0x00000870
        /*035c*/ 	.word	0x000000ff
        /*0360*/ 	.word	0x00000248
        /*0364*/ 	.short	0x0100
        /*0366*/ 	.byte	0x04
	.zero		1


	//   ....[40]....
        /*0368*/ 	.word	0x00000880
        /*036c*/ 	.word	0x000000ff
        /*0370*/ 	.word	0x000000a0
        /*0374*/ 	.short	0x0100
        /*0376*/ 	.byte	0x04
	.zero		1


	//   ....[41]....
        /*0378*/ 	.word	0x00000890
        /*037c*/ 	.word	0x000000ff
        /*0380*/ 	.word	0x00000250
        /*0384*/ 	.short	0x0100
        /*0386*/ 	.byte	0x04
	.zero		1


	//   ....[42]....
        /*0388*/ 	.word	0x000008a0
        /*038c*/ 	.word	0x000000ff
        /*0390*/ 	.word	0x000000a8
        /*0394*/ 	.short	0x0100
        /*0396*/ 	.byte	0x04
	.zero		1


	//   ....[43]....
        /*0398*/ 	.word	0x000008b0
        /*039c*/ 	.word	0x000000ff
        /*03a0*/ 	.word	0x00000258
        /*03a4*/ 	.short	0x0100
        /*03a6*/ 	.byte	0x04
	.zero		1


	//   ....[44]....
        /*03a8*/ 	.word	0x000008c0
        /*03ac*/ 	.word	0x000000ff
        /*03b0*/ 	.word	0x000000b0
        /*03b4*/ 	.short	0x0100
        /*03b6*/ 	.byte	0x04
	.zero		1


	//   ....[45]....
        /*03b8*/ 	.word	0x000008d0
        /*03bc*/ 	.word	0x000000ff
        /*03c0*/ 	.word	0x00000260
        /*03c4*/ 	.short	0x0100
        /*03c6*/ 	.byte	0x04
	.zero		1


	//   ....[46]....
        /*03c8*/ 	.word	0x000008e0
        /*03cc*/ 	.word	0x000000ff
        /*03d0*/ 	.word	0x000000b8
        /*03d4*/ 	.short	0x0100
        /*03d6*/ 	.byte	0x04
	.zero		1


	//   ....[47]....
        /*03d8*/ 	.word	0x000008f0
        /*03dc*/ 	.word	0x000000ff
        /*03e0*/ 	.word	0x00000268
        /*03e4*/ 	.short	0x0100
        /*03e6*/ 	.byte	0x04
	.zero		1


	//   ....[48]....
        /*03e8*/ 	.word	0x00000900
        /*03ec*/ 	.word	0x000000ff
        /*03f0*/ 	.word	0x000000c0
        /*03f4*/ 	.short	0x0100
        /*03f6*/ 	.byte	0x04
	.zero		1


	//   ....[49]....
        /*03f8*/ 	.word	0x00000910
        /*03fc*/ 	.word	0x000000ff
        /*0400*/ 	.word	0x00000270
        /*0404*/ 	.short	0x0100
        /*0406*/ 	.byte	0x04
	.zero		1


	//   ....[50]....
        /*0408*/ 	.word	0x00000920
        /*040c*/ 	.word	0x000000ff
        /*0410*/ 	.word	0x000000c8
        /*0414*/ 	.short	0x0100
        /*0416*/ 	.byte	0x04
	.zero		1


	//   ....[51]....
        /*0418*/ 	.word	0x00000930
        /*041c*/ 	.word	0x000000ff
        /*0420*/ 	.word	0x00000278
        /*0424*/ 	.short	0x0100
        /*0426*/ 	.byte	0x04
	.zero		1


	//   ....[52]....
        /*0428*/ 	.word	0x00000940
        /*042c*/ 	.word	0x000000ff
        /*0430*/ 	.word	0x000000d0
        /*0434*/ 	.short	0x0100
        /*0436*/ 	.byte	0x04
	.zero		1


	//   ....[53]....
        /*0438*/ 	.word	0x00000950
        /*043c*/ 	.word	0x000000ff
        /*0440*/ 	.word	0x00000280
        /*0444*/ 	.short	0x0100
        /*0446*/ 	.byte	0x04
	.zero		1


	//   ....[54]....
        /*0448*/ 	.word	0x00000960
        /*044c*/ 	.word	0x000000ff
        /*0450*/ 	.word	0x000000d8
        /*0454*/ 	.short	0x0100
        /*0456*/ 	.byte	0x04
	.zero		1


	//   ....[55]....
        /*0458*/ 	.word	0x00000970
        /*045c*/ 	.word	0x000000ff
        /*0460*/ 	.word	0x00000288
        /*0464*/ 	.short	0x0100
        /*0466*/ 	.byte	0x04
	.zero		1


	//   ....[56]....
        /*0468*/ 	.word	0x00000980
        /*046c*/ 	.word	0x000000ff
        /*0470*/ 	.word	0x000000e0
        /*0474*/ 	.short	0x0100
        /*0476*/ 	.byte	0x04
	.zero		1


	//   ....[57]....
        /*0478*/ 	.word	0x00000990
        /*047c*/ 	.word	0x000000ff
        /*0480*/ 	.word	0x00000290
        /*0484*/ 	.short	0x0100
        /*0486*/ 	.byte	0x04
	.zero		1


	//   ....[58]....
        /*0488*/ 	.word	0x000009a0
        /*048c*/ 	.word	0x000000ff
        /*0490*/ 	.word	0x000000e8
        /*0494*/ 	.short	0x0100
        /*0496*/ 	.byte	0x04
	.zero		1


	//   ....[59]....
        /*0498*/ 	.word	0x000009b0
        /*049c*/ 	.word	0x000000ff
        /*04a0*/ 	.word	0x00000298
        /*04a4*/ 	.short	0x0100
        /*04a6*/ 	.byte	0x04
	.zero		1


	//   ....[60]....
        /*04a8*/ 	.word	0x000009c0
        /*04ac*/ 	.word	0x000000ff
        /*04b0*/ 	.word	0x000000f0
        /*04b4*/ 	.short	0x0100
        /*04b6*/ 	.byte	0x04
	.zero		1


	//   ....[61]....
        /*04b8*/ 	.word	0x000009d0
        /*04bc*/ 	.word	0x000000ff
        /*04c0*/ 	.word	0x000002a0
        /*04c4*/ 	.short	0x0100
        /*04c6*/ 	.byte	0x04
	.zero		1


	//   ....[62]....
        /*04c8*/ 	.word	0x000009e0
        /*04cc*/ 	.word	0x000000ff
        /*04d0*/ 	.word	0x000000f8
        /*04d4*/ 	.short	0x0100
        /*04d6*/ 	.byte	0x04
	.zero		1


	//   ....[63]....
        /*04d8*/ 	.word	0x000009f0
        /*04dc*/ 	.word	0x000000ff
        /*04e0*/ 	.word	0x000002a8
        /*04e4*/ 	.short	0x0100
        /*04e6*/ 	.byte	0x04
	.zero		1


	//   ....[64]....
        /*04e8*/ 	.word	0x00000a00
        /*04ec*/ 	.word	0x000000ff
        /*04f0*/ 	.word	0x00000100
        /*04f4*/ 	.short	0x0100
        /*04f6*/ 	.byte	0x04
	.zero		1


	//   ....[65]....
        /*04f8*/ 	.word	0x00000a10
        /*04fc*/ 	.word	0x000000ff
        /*0500*/ 	.word	0x000002b0
        /*0504*/ 	.short	0x0100
        /*0506*/ 	.byte	0x04
	.zero		1


	//   ....[66]....
        /*0508*/ 	.word	0x00000a20
        /*050c*/ 	.word	0x000000ff
        /*0510*/ 	.word	0x00000108
        /*0514*/ 	.short	0x0100
        /*0516*/ 	.byte	0x04
	.zero		1


	//   ....[67]....
        /*0518*/ 	.word	0x00000a30
        /*051c*/ 	.word	0x000000ff
        /*0520*/ 	.word	0x000002b8
        /*0524*/ 	.short	0x0100
        /*0526*/ 	.byte	0x04
	.zero		1


	//   ....[68]....
        /*0528*/ 	.word	0x00000a40
        /*052c*/ 	.word	0x000000ff
        /*0530*/ 	.word	0x00000110
        /*0534*/ 	.short	0x0100
        /*0536*/ 	.byte	0x04
	.zero		1


	//   ....[69]....
        /*0538*/ 	.word	0x00000a50
        /*053c*/ 	.word	0x000000ff
        /*0540*/ 	.word	0x000002c0
        /*0544*/ 	.short	0x0100
        /*0546*/ 	.byte	0x04
	.zero		1


	//   ....[70]....
        /*0548*/ 	.word	0x00000a60
        /*054c*/ 	.word	0x000000ff
        /*0550*/ 	.word	0x00000118
        /*0554*/ 	.short	0x0100
        /*0556*/ 	.byte	0x04
	.zero		1


	//   ....[71]....
        /*0558*/ 	.word	0x00000a70
        /*055c*/ 	.word	0x000000ff
        /*0560*/ 	.word	0x000002c8
        /*0564*/ 	.short	0x0100
        /*0566*/ 	.byte	0x04
	.zero		1


	//   ....[72]....
        /*0568*/ 	.word	0x00000a80
        /*056c*/ 	.word	0x000000ff
        /*0570*/ 	.word	0x00000120
        /*0574*/ 	.short	0x0100
        /*0576*/ 	.byte	0x04
	.zero		1


	//   ....[73]....
        /*0578*/ 	.word	0x00000a90
        /*057c*/ 	.word	0x000000ff
        /*0580*/ 	.word	0x000002d0
        /*0584*/ 	.short	0x0100
        /*0586*/ 	.byte	0x04
	.zero		1


	//   ....[74]....
        /*0588*/ 	.word	0x00000aa0
        /*058c*/ 	.word	0x000000ff
        /*0590*/ 	.word	0x00000128
        /*0594*/ 	.short	0x0100
        /*0596*/ 	.byte	0x04
	.zero		1


	//   ....[75]....
        /*0598*/ 	.word	0x00000ab0
        /*059c*/ 	.word	0x000000ff
        /*05a0*/ 	.word	0x000002d8
        /*05a4*/ 	.short	0x0100
        /*05a6*/ 	.byte	0x04
	.zero		1


	//   ....[76]....
        /*05a8*/ 	.word	0x00000ac0
        /*05ac*/ 	.word	0x000000ff
        /*05b0*/ 	.word	0x00000130
        /*05b4*/ 	.short	0x0100
        /*05b6*/ 	.byte	0x04
	.zero		1


	//   ....[77]....
        /*05b8*/ 	.word	0x00000ad0
        /*05bc*/ 	.word	0x000000ff
        /*05c0*/ 	.word	0x000002e0
        /*05c4*/ 	.short	0x0100
        /*05c6*/ 	.byte	0x04
	.zero		1


	//   ....[78]....
        /*05c8*/ 	.word	0x00000ae0
        /*05cc*/ 	.word	0x000000ff
        /*05d0*/ 	.word	0x00000138
        /*05d4*/ 	.short	0x0100
        /*05d6*/ 	.byte	0x04
	.zero		1


	//   ....[79]....
        /*05d8*/ 	.word	0x00000af0
        /*05dc*/ 	.word	0x000000ff
        /*05e0*/ 	.word	0x000002e8
        /*05e4*/ 	.short	0x0100
        /*05e6*/ 	.byte	0x04
	.zero		1


	//   ....[80]....
        /*05e8*/ 	.word	0x00000b00
        /*05ec*/ 	.word	0x000000ff
        /*05f0*/ 	.word	0x00000140
        /*05f4*/ 	.short	0x0100
        /*05f6*/ 	.byte	0x04
	.zero		1


	//   ....[81]....
        /*05f8*/ 	.word	0x00000b10
        /*05fc*/ 	.word	0x000000ff
        /*0600*/ 	.word	0x000002f0
        /*0604*/ 	.short	0x0100
        /*0606*/ 	.byte	0x04
	.zero		1


	//   ....[82]....
        /*0608*/ 	.word	0x00000b20
        /*060c*/ 	.word	0x000000ff
        /*0610*/ 	.word	0x00000148
        /*0614*/ 	.short	0x0100
        /*0616*/ 	.byte	0x04
	.zero		1


	//   ....[83]....
        /*0618*/ 	.word	0x00000b30
        /*061c*/ 	.word	0x000000ff
        /*0620*/ 	.word	0x000002f8
        /*0624*/ 	.short	0x0100
        /*0626*/ 	.byte	0x04
	.zero		1


	//   ....[84]....
        /*0628*/ 	.word	0x00000b40
        /*062c*/ 	.word	0x000000ff
        /*0630*/ 	.word	0x00000150
        /*0634*/ 	.short	0x0100
        /*0636*/ 	.byte	0x04
	.zero		1


	//   ....[85]....
        /*0638*/ 	.word	0x00000b50
        /*063c*/ 	.word	0x000000ff
        /*0640*/ 	.word	0x00000300
        /*0644*/ 	.short	0x0100
        /*0646*/ 	.byte	0x04
	.zero		1


	//   ....[86]....
        /*0648*/ 	.word	0x00000b60
        /*064c*/ 	.word	0x000000ff
        /*0650*/ 	.word	0x00000158
        /*0654*/ 	.short	0x0100
        /*0656*/ 	.byte	0x04
	.zero		1


	//   ....[87]....
        /*0658*/ 	.word	0x00000b70
        /*065c*/ 	.word	0x000000ff
        /*0660*/ 	.word	0x00000308
        /*0664*/ 	.short	0x0100
        /*0666*/ 	.byte	0x04
	.zero		1


	//   ....[88]....
        /*0668*/ 	.word	0x00000b80
        /*066c*/ 	.word	0x000000ff
        /*0670*/ 	.word	0x00000160
        /*0674*/ 	.short	0x0100
        /*0676*/ 	.byte	0x04
	.zero		1


	//   ....[89]....
        /*0678*/ 	.word	0x00000b90
        /*067c*/ 	.word	0x000000ff
        /*0680*/ 	.word	0x00000310
        /*0684*/ 	.short	0x0100
        /*0686*/ 	.byte	0x04
	.zero		1


	//   ....[90]....
        /*0688*/ 	.word	0x00000ba0
        /*068c*/ 	.word	0x000000ff
        /*0690*/ 	.word	0x00000168
        /*0694*/ 	.short	0x0100
        /*0696*/ 	.byte	0x04
	.zero		1


	//   ....[91]....
        /*0698*/ 	.word	0x00000bb0
        /*069c*/ 	.word	0x000000ff
        /*06a0*/ 	.word	0x00000318
        /*06a4*/ 	.short	0x0100
        /*06a6*/ 	.byte	0x04
	.zero		1


	//   ....[92]....
        /*06a8*/ 	.word	0x00000bc0
        /*06ac*/ 	.word	0x000000ff
        /*06b0*/ 	.word	0x00000170
        /*06b4*/ 	.short	0x0100
        /*06b6*/ 	.byte	0x04
	.zero		1


	//   ....[93]....
        /*06b8*/ 	.word	0x00000bd0
        /*06bc*/ 	.word	0x000000ff
        /*06c0*/ 	.word	0x00000320
        /*06c4*/ 	.short	0x0100
        /*06c6*/ 	.byte	0x04
	.zero		1


	//   ....[94]....
        /*06c8*/ 	.word	0x00000be0
        /*06cc*/ 	.word	0x000000ff
        /*06d0*/ 	.word	0x00000178
        /*06d4*/ 	.short	0x0100
        /*06d6*/ 	.byte	0x04
	.zero		1


	//   ....[95]....
        /*06d8*/ 	.word	0x00000bf0
        /*06dc*/ 	.word	0x000000ff
        /*06e0*/ 	.word	0x00000328
        /*06e4*/ 	.short	0x0100
        /*06e6*/ 	.byte	0x04
	.zero		1


	//   ....[96]....
        /*06e8*/ 	.word	0x00000c00
        /*06ec*/ 	.word	0x000000ff
        /*06f0*/ 	.word	0x00000180
        /*06f4*/ 	.short	0x0100
        /*06f6*/ 	.byte	0x04
	.zero		1


	//   ....[97]....
        /*06f8*/ 	.word	0x00000c10
        /*06fc*/ 	.word	0x000000ff
        /*0700*/ 	.word	0x00000330
        /*0704*/ 	.short	0x0100
        /*0706*/ 	.byte	0x04
	.zero		1


	//   ....[98]....
        /*0708*/ 	.word	0x00000c20
        /*070c*/ 	.word	0x000000ff
        /*0710*/ 	.word	0x00000188
        /*0714*/ 	.short	0x0100
        /*0716*/ 	.byte	0x04
	.zero		1


	//   ....[99]....
        /*0718*/ 	.word	0x00000c30
        /*071c*/ 	.word	0x000000ff
        /*0720*/ 	.word	0x00000338
        /*0724*/ 	.short	0x0100
        /*0726*/ 	.byte	0x04
	.zero		1


	//   ....[100]....
        /*0728*/ 	.word	0x00000c40
        /*072c*/ 	.word	0x000000ff
        /*0730*/ 	.word	0x00000190
        /*0734*/ 	.short	0x0100
        /*0736*/ 	.byte	0x04
	.zero		1


	//   ....[101]....
        /*0738*/ 	.word	0x00000c50
        /*073c*/ 	.word	0x000000ff
        /*0740*/ 	.word	0x00000340
        /*0744*/ 	.short	0x0100
        /*0746*/ 	.byte	0x04
	.zero		1


	//   ....[102]....
        /*0748*/ 	.word	0x00000c60
        /*074c*/ 	.word	0x000000ff
        /*0750*/ 	.word	0x00000198
        /*0754*/ 	.short	0x0100
        /*0756*/ 	.byte	0x04
	.zero		1


	//   ....[103]....
        /*0758*/ 	.word	0x00000c70
        /*075c*/ 	.word	0x000000ff
        /*0760*/ 	.word	0x00000348
        /*0764*/ 	.short	0x0100
        /*0766*/ 	.byte	0x04
	.zero		1


	//   ....[104]....
        /*0768*/ 	.word	0x00000c80
        /*076c*/ 	.word	0x000000ff
        /*0770*/ 	.word	0x000001a0
        /*0774*/ 	.short	0x0100
        /*0776*/ 	.byte	0x04
	.zero		1


	//   ....[105]....
        /*0778*/ 	.word	0x00000c90
        /*077c*/ 	.word	0x000000ff
        /*0780*/ 	.word	0x00000350
        /*0784*/ 	.short	0x0100
        /*0786*/ 	.byte	0x04
	.zero		1


	//   ....[106]....
        /*0788*/ 	.word	0x00000ca0
        /*078c*/ 	.word	0x000000ff
        /*0790*/ 	.word	0x000001a8
        /*0794*/ 	.short	0x0100
        /*0796*/ 	.byte	0x04
	.zero		1


	//   ....[107]....
        /*0798*/ 	.word	0x00000cb0
        /*079c*/ 	.word	0x000000ff
        /*07a0*/ 	.word	0x00000358
        /*07a4*/ 	.short	0x0100
        /*07a6*/ 	.byte	0x04
	.zero		1


	//   ....[108]....
        /*07a8*/ 	.word	0x00000df0
        /*07ac*/ 	.word	0x000000ff
        /*07b0*/ 	.word	0x00000360
        /*07b4*/ 	.short	0x0100
        /*07b6*/ 	.byte	0x04
	.zero		1


	//   ....[109]....
        /*07b8*/ 	.word	0x00000e00
        /*07bc*/ 	.word	0x000000ff
        /*07c0*/ 	.word	0x00000368
        /*07c4*/ 	.short	0x0100
        /*07c6*/ 	.byte	0x04
	.zero		1


	//   ....[110]....
        /*07c8*/ 	.word	0x00000ef0
        /*07cc*/ 	.word	0x000000ff
        /*07d0*/ 	.word	0x00000370
        /*07d4*/ 	.short	0x0100
        /*07d6*/ 	.byte	0x06
	.zero		1


	//   ....[111]....
        /*07d8*/ 	.word	0x00000f00
        /*07dc*/ 	.word	0x000000ff
        /*07e0*/ 	.word	0x00000378
        /*07e4*/ 	.short	0x0100
        /*07e6*/ 	.byte	0x06
	.zero		1


	//   ....[112]....
        /*07e8*/ 	.word	0x00001040
        /*07ec*/ 	.word	0x000000ff
        /*07f0*/ 	.word	0x00000380
        /*07f4*/ 	.short	0x0100
        /*07f6*/ 	.byte	0x06
	.zero		1


	//   ....[113]....
        /*07f8*/ 	.word	0x00001050
        /*07fc*/ 	.word	0x000000ff
        /*0800*/ 	.word	0x00000390
        /*0804*/ 	.short	0x0100
        /*0806*/ 	.byte	0x06
	.zero		1


	//   ....[114]....
        /*0808*/ 	.word	0x00001060
        /*080c*/ 	.word	0x000000ff
        /*0810*/ 	.word	0x00000388
        /*0814*/ 	.short	0x0100
        /*0816*/ 	.byte	0x06
	.zero		1


	//   ....[115]....
        /*0818*/ 	.word	0x00001070
        /*081c*/ 	.word	0x000000ff
        /*0820*/ 	.word	0x00000398
        /*0824*/ 	.short	0x0100
        /*0826*/ 	.byte	0x06
	.zero		1


	//   ....[116]....
        /*0828*/ 	.word	0x000011a0
        /*082c*/ 	.word	0x000000ff
        /*0830*/ 	.word	0x000003a0
        /*0834*/ 	.short	0x0100
        /*0836*/ 	.byte	0x04
	.zero		1


	//   ....[117]....
        /*0838*/ 	.word	0x000011b0
        /*083c*/ 	.word	0x000000ff
        /*0840*/ 	.word	0x000003c0
        /*0844*/ 	.short	0x0100
        /*0846*/ 	.byte	0x04
	.zero		1


	//   ....[118]....
        /*0848*/ 	.word	0x000011c0
        /*084c*/ 	.word	0x000000ff
        /*0850*/ 	.word	0x000003a8
        /*0854*/ 	.short	0x0100
        /*0856*/ 	.byte	0x04
	.zero		1


	//   ....[119]....
        /*0858*/ 	.word	0x000011d0
        /*085c*/ 	.word	0x000000ff
        /*0860*/ 	.word	0x000003c8
        /*0864*/ 	.short	0x0100
        /*0866*/ 	.byte	0x04
	.zero		1


	//   ....[120]....
        /*0868*/ 	.word	0x000011e0
        /*086c*/ 	.word	0x000000ff
        /*0870*/ 	.word	0x000003b0
        /*0874*/ 	.short	0x0100
        /*0876*/ 	.byte	0x04
	.zero		1


	//   ....[121]....
        /*0878*/ 	.word	0x000011f0
        /*087c*/ 	.word	0x000000ff
        /*0880*/ 	.word	0x000003d0
        /*0884*/ 	.short	0x0100
        /*0886*/ 	.byte	0x04
	.zero		1


	//   ....[122]....
        /*0888*/ 	.word	0x00001200
        /*088c*/ 	.word	0x000000ff
        /*0890*/ 	.word	0x000003b8
        /*0894*/ 	.short	0x0100
        /*0896*/ 	.byte	0x04
	.zero		1


	//   ....[123]....
        /*0898*/ 	.word	0x00001210
        /*089c*/ 	.word	0x000000ff
        /*08a0*/ 	.word	0x000003d8
        /*08a4*/ 	.short	0x0100
        /*08a6*/ 	.byte	0x04
	.zero		1


	//   ....[124]....
        /*08a8*/ 	.word	0x00001300
        /*08ac*/ 	.word	0x000000ff
        /*08b0*/ 	.word	0x000003e0
        /*08b4*/ 	.short	0x0100
        /*08b6*/ 	.byte	0x04
	.zero		1


	//   ....[125]....
        /*08b8*/ 	.word	0x00001310
        /*08bc*/ 	.word	0x000000ff
        /*08c0*/ 	.word	0x000003f0
        /*08c4*/ 	.short	0x0100
        /*08c6*/ 	.byte	0x04
	.zero		1


	//   ....[126]....
        /*08c8*/ 	.word	0x00001320
        /*08cc*/ 	.word	0x000000ff
        /*08d0*/ 	.word	0x000003e8
        /*08d4*/ 	.short	0x0100
        /*08d6*/ 	.byte	0x04
	.zero		1


	//   ....[127]....
        /*08d8*/ 	.word	0x00001330
        /*08dc*/ 	.word	0x000000ff
        /*08e0*/ 	.word	0x000003f8
        /*08e4*/ 	.short	0x0100
        /*08e6*/ 	.byte	0x04
	.zero		1


	//   ....[128]....
        /*08e8*/ 	.word	0x00001e30
        /*08ec*/ 	.word	0x00000000
        /*08f0*/ 	.word	0x000003f0
        /*08f4*/ 	.short	0x010a
        /*08f6*/ 	.byte	0xff
	.zero		1


	//   ....[129]....
        /*08f8*/ 	.word	0x00001e60
        /*08fc*/ 	.word	0x00000000
        /*0900*/ 	.word	0x000003e0
        /*0904*/ 	.short	0x0101
        /*0906*/ 	.byte	0xff
	.zero		1


	//   ....[130]....
        /*0908*/ 	.word	0x00001f30
        /*090c*/ 	.word	0x000000ff
        /*0910*/ 	.word	0x000001b0
        /*0914*/ 	.short	0x010a
        /*0916*/ 	.byte	0x04
	.zero		1


	//   ....[131]....
        /*0918*/ 	.word	0x00001fb0
        /*091c*/ 	.word	0x000000ff
        /*0920*/ 	.word	0x000001b0
        /*0924*/ 	.short	0x010a
        /*0926*/ 	.byte	0x21
	.zero		1


	//   ....[132]....
        /*0928*/ 	.word	0x00002140
        /*092c*/ 	.word	0x000000ff
        /*0930*/ 	.word	0x000001b0
        /*0934*/ 	.short	0x010a
        /*0936*/ 	.byte	0x08
	.zero		1


	//   ....[133]....
        /*0938*/ 	.word	0x00002260
        /*093c*/ 	.word	0x000000ff
        /*0940*/ 	.word	0x00000378
        /*0944*/ 	.short	0x0101
        /*0946*/ 	.byte	0x06
	.zero		1


	//   ....[134]....
        /*0948*/ 	.word	0x00002280
        /*094c*/ 	.word	0x000000ff
        /*0950*/ 	.word	0x000001b0
        /*0954*/ 	.short	0x010a
        /*0956*/ 	.byte	0x04
	.zero		1


	//   ....[135]....
        /*0958*/ 	.word	0x00002300
        /*095c*/ 	.word	0x000000ff
        /*0960*/ 	.word	0x000001b0
        /*0964*/ 	.short	0x010a
        /*0966*/ 	.byte	0x11
	.zero		1


	//   ....[136]....
        /*0968*/ 	.word	0x00002510
        /*096c*/ 	.word	0x000000ff
        /*0970*/ 	.word	0x000001b0
        /*0974*/ 	.short	0x010a
        /*0976*/ 	.byte	0x07
	.zero		1


	//   ....[137]....
        /*0978*/ 	.word	0x000025e0
        /*097c*/ 	.word	0x00000003
        /*0980*/ 	.word	0x00000380
        /*0984*/ 	.short	0x010a
        /*0986*/ 	.byte	0xff
	.zero		1


	//   ....[138]....
        /*0988*/ 	.word	0x00002730
        /*098c*/ 	.word	0x00000000
        /*0990*/ 	.word	0x00000000
        /*0994*/ 	.short	0x0101
        /*0996*/ 	.byte	0xff
	.zero		1


	//   ....[139]....
        /*0998*/ 	.word	0x00002cd0
        /*099c*/ 	.word	0x000000ff
        /*09a0*/ 	.word	0x00000000
        /*09a4*/ 	.short	0x010a
        /*09a6*/ 	.byte	0x04
	.zero		1


	//   ....[140]....
        /*09a8*/ 	.word	0x00002d60
        /*09ac*/ 	.word	0x000000ff
        /*09b0*/ 	.word	0x00000000
        /*09b4*/ 	.short	0x010a
        /*09b6*/ 	.byte	0x05
	.zero		1


	//   ....[141]....
        /*09b8*/ 	.word	0x00002df0
        /*09bc*/ 	.word	0x000000ff
        /*09c0*/ 	.word	0x00000000
        /*09c4*/ 	.short	0x010a
        /*09c6*/ 	.byte	0x05
	.zero		1


	//   ....[142]....
        /*09c8*/ 	.word	0x00002e80
        /*09cc*/ 	.word	0x000000ff
        /*09d0*/ 	.word	0x00000000
        /*09d4*/ 	.short	0x010a
        /*09d6*/ 	.byte	0x05
	.zero		1


	//   ....[143]....
        /*09d8*/ 	.word	0x00002f10
        /*09dc*/ 	.word	0x000000ff
        /*09e0*/ 	.word	0x00000000
        /*09e4*/ 	.short	0x010a
        /*09e6*/ 	.byte	0x05
	.zero		1


	//   ....[144]....
        /*09e8*/ 	.word	0x00002fa0
        /*09ec*/ 	.word	0x000000ff
        /*09f0*/ 	.word	0x00000000
        /*09f4*/ 	.short	0x010a
        /*09f6*/ 	.byte	0x05
	.zero		1


	//   ....[145]....
        /*09f8*/ 	.word	0x00003030
        /*09fc*/ 	.word	0x000000ff
        /*0a00*/ 	.word	0x00000000
        /*0a04*/ 	.short	0x010a
        /*0a06*/ 	.byte	0x05
	.zero		1


	//   ....[146]....
        /*0a08*/ 	.word	0x000030c0
        /*0a0c*/ 	.word	0x000000ff
        /*0a10*/ 	.word	0x00000000
        /*0a14*/ 	.short	0x010a
        /*0a16*/ 	.byte	0x05
	.zero		1


	//   ....[147]....
        /*0a18*/ 	.word	0x00003150
        /*0a1c*/ 	.word	0x000000ff
        /*0a20*/ 	.word	0x00000000
        /*0a24*/ 	.short	0x010a
        /*0a26*/ 	.byte	0x05
	.zero		1


	//   ....[148]....
        /*0a28*/ 	.word	0x000031e0
        /*0a2c*/ 	.word	0x000000ff
        /*0a30*/ 	.word	0x00000000
        /*0a34*/ 	.short	0x010a
        /*0a36*/ 	.byte	0x05
	.zero		1


	//   ....[149]....
        /*0a38*/ 	.word	0x00003270
        /*0a3c*/ 	.word	0x000000ff
        /*0a40*/ 	.word	0x00000000
        /*0a44*/ 	.short	0x010a
        /*0a46*/ 	.byte	0x05
	.zero		1


	//   ....[150]....
        /*0a48*/ 	.word	0x00003300
        /*0a4c*/ 	.word	0x000000ff
        /*0a50*/ 	.word	0x00000000
        /*0a54*/ 	.short	0x010a
        /*0a56*/ 	.byte	0x05
	.zero		1


	//   ....[151]....
        /*0a58*/ 	.word	0x00003390
        /*0a5c*/ 	.word	0x000000ff
        /*0a60*/ 	.word	0x00000000
        /*0a64*/ 	.short	0x010a
        /*0a66*/ 	.byte	0x05
	.zero		1


	//   ....[152]....
        /*0a68*/ 	.word	0x00003420
        /*0a6c*/ 	.word	0x000000ff
        /*0a70*/ 	.word	0x00000000
        /*0a74*/ 	.short	0x010a
        /*0a76*/ 	.byte	0x05
	.zero		1


	//   ....[153]....
        /*0a78*/ 	.word	0x000034b0
        /*0a7c*/ 	.word	0x000000ff
        /*0a80*/ 	.word	0x00000000
        /*0a84*/ 	.short	0x010a
        /*0a86*/ 	.byte	0x05
	.zero		1


	//   ....[154]....
        /*0a88*/ 	.word	0x00003540
        /*0a8c*/ 	.word	0x000000ff
        /*0a90*/ 	.word	0x00000000
        /*0a94*/ 	.short	0x010a
        /*0a96*/ 	.byte	0x05
	.zero		1


	//   ....[155]....
        /*0a98*/ 	.word	0x000035d0
        /*0a9c*/ 	.word	0x000000ff
        /*0aa0*/ 	.word	0x00000000
        /*0aa4*/ 	.short	0x010a
        /*0aa6*/ 	.byte	0x05
	.zero		1


	//   ....[156]....
        /*0aa8*/ 	.word	0x00003660
        /*0aac*/ 	.word	0x000000ff
        /*0ab0*/ 	.word	0x00000000
        /*0ab4*/ 	.short	0x010a
        /*0ab6*/ 	.byte	0x05
	.zero		1


	//   ....[157]....
        /*0ab8*/ 	.word	0x000036f0
        /*0abc*/ 	.word	0x000000ff
        /*0ac0*/ 	.word	0x00000000
        /*0ac4*/ 	.short	0x010a
        /*0ac6*/ 	.byte	0x05
	.zero		1


	//   ....[158]....
        /*0ac8*/ 	.word	0x00003780
        /*0acc*/ 	.word	0x000000ff
        /*0ad0*/ 	.word	0x00000000
        /*0ad4*/ 	.short	0x010a
        /*0ad6*/ 	.byte	0x05
	.zero		1


	//   ....[159]....
        /*0ad8*/ 	.word	0x00003810
        /*0adc*/ 	.word	0x000000ff
        /*0ae0*/ 	.word	0x00000000
        /*0ae4*/ 	.short	0x010a
        /*0ae6*/ 	.byte	0x05
	.zero		1


	//   ....[160]....
        /*0ae8*/ 	.word	0x000038a0
        /*0aec*/ 	.word	0x000000ff
        /*0af0*/ 	.word	0x00000000
        /*0af4*/ 	.short	0x010a
        /*0af6*/ 	.byte	0x05
	.zero		1


	//   ....[161]....
        /*0af8*/ 	.word	0x00003930
        /*0afc*/ 	.word	0x000000ff
        /*0b00*/ 	.word	0x00000000
        /*0b04*/ 	.short	0x010a
        /*0b06*/ 	.byte	0x05
	.zero		1


	//   ....[162]....
        /*0b08*/ 	.word	0x000039c0
        /*0b0c*/ 	.word	0x000000ff
        /*0b10*/ 	.word	0x00000000
        /*0b14*/ 	.short	0x010a
        /*0b16*/ 	.byte	0x05
	.zero		1


	//   ....[163]....
        /*0b18*/ 	.word	0x00003a50
        /*0b1c*/ 	.word	0x000000ff
        /*0b20*/ 	.word	0x00000000
        /*0b24*/ 	.short	0x010a
        /*0b26*/ 	.byte	0x05
	.zero		1


	//   ....[164]....
        /*0b28*/ 	.word	0x00003ae0
        /*0b2c*/ 	.word	0x000000ff
        /*0b30*/ 	.word	0x00000000
        /*0b34*/ 	.short	0x010a
        /*0b36*/ 	.byte	0x05
	.zero		1


	//   ....[165]....
        /*0b38*/ 	.word	0x00003b70
        /*0b3c*/ 	.word	0x000000ff
        /*0b40*/ 	.word	0x00000000
        /*0b44*/ 	.short	0x010a
        /*0b46*/ 	.byte	0x05
	.zero		1


	//   ....[166]....
        /*0b48*/ 	.word	0x00003c00
        /*0b4c*/ 	.word	0x000000ff
        /*0b50*/ 	.word	0x00000000
        /*0b54*/ 	.short	0x010a
        /*0b56*/ 	.byte	0x05
	.zero		1


	//   ....[167]....
        /*0b58*/ 	.word	0x00003c90
        /*0b5c*/ 	.word	0x000000ff
        /*0b60*/ 	.word	0x00000000
        /*0b64*/ 	.short	0x010a
        /*0b66*/ 	.byte	0x05
	.zero		1


	//   ....[168]....
        /*0b68*/ 	.word	0x00003d20
        /*0b6c*/ 	.word	0x000000ff
        /*0b70*/ 	.word	0x00000000
        /*0b74*/ 	.short	0x010a
        /*0b76*/ 	.byte	0x05
	.zero		1


	//   ....[169]....
        /*0b78*/ 	.word	0x00003db0
        /*0b7c*/ 	.word	0x000000ff
        /*0b80*/ 	.word	0x00000000
        /*0b84*/ 	.short	0x010a
        /*0b86*/ 	.byte	0x05
	.zero		1


	//   ....[170]....
        /*0b88*/ 	.word	0x00003e40
        /*0b8c*/ 	.word	0x000000ff
        /*0b90*/ 	.word	0x00000000
        /*0b94*/ 	.short	0x010a
        /*0b96*/ 	.byte	0x05
	.zero		1


	//   ....[171]....
        /*0b98*/ 	.word	0x00003ed0
        /*0b9c*/ 	.word	0x000000ff
        /*0ba0*/ 	.word	0x00000000
        /*0ba4*/ 	.short	0x010a
        /*0ba6*/ 	.byte	0x05
	.zero		1


	//   ....[172]....
        /*0ba8*/ 	.word	0x00003f60
        /*0bac*/ 	.word	0x000000ff
        /*0bb0*/ 	.word	0x00000000
        /*0bb4*/ 	.short	0x010a
        /*0bb6*/ 	.byte	0x05
	.zero		1


	//   ....[173]....
        /*0bb8*/ 	.word	0x00003ff0
        /*0bbc*/ 	.word	0x000000ff
        /*0bc0*/ 	.word	0x00000000
        /*0bc4*/ 	.short	0x010a
        /*0bc6*/ 	.byte	0x05
	.zero		1


	//   ....[174]....
        /*0bc8*/ 	.word	0x00004080
        /*0bcc*/ 	.word	0x000000ff
        /*0bd0*/ 	.word	0x00000000
        /*0bd4*/ 	.short	0x010a
        /*0bd6*/ 	.byte	0x05
	.zero		1


	//   ....[175]....
        /*0bd8*/ 	.word	0x00004110
        /*0bdc*/ 	.word	0x000000ff
        /*0be0*/ 	.word	0x00000000
        /*0be4*/ 	.short	0x010a
        /*0be6*/ 	.byte	0x05
	.zero		1


	//   ....[176]....
        /*0be8*/ 	.word	0x000041a0
        /*0bec*/ 	.word	0x000000ff
        /*0bf0*/ 	.word	0x00000000
        /*0bf4*/ 	.short	0x010a
        /*0bf6*/ 	.byte	0x05
	.zero		1


	//   ....[177]....
        /*0bf8*/ 	.word	0x00004230
        /*0bfc*/ 	.word	0x000000ff
        /*0c00*/ 	.word	0x00000000
        /*0c04*/ 	.short	0x010a
        /*0c06*/ 	.byte	0x05
	.zero		1


	//   ....[178]....
        /*0c08*/ 	.word	0x000042c0
        /*0c0c*/ 	.word	0x000000ff
        /*0c10*/ 	.word	0x00000000
        /*0c14*/ 	.short	0x010a
        /*0c16*/ 	.byte	0x05
	.zero		1


	//   ....[179]....
        /*0c18*/ 	.word	0x00004350
        /*0c1c*/ 	.word	0x000000ff
        /*0c20*/ 	.word	0x00000000
        /*0c24*/ 	.short	0x010a
        /*0c26*/ 	.byte	0x05
	.zero		1


	//   ....[180]....
        /*0c28*/ 	.word	0x000043e0
        /*0c2c*/ 	.word	0x000000ff
        /*0c30*/ 	.word	0x00000000
        /*0c34*/ 	.short	0x010a
        /*0c36*/ 	.byte	0x05
	.zero		1


	//   ....[181]....
        /*0c38*/ 	.word	0x00004470
        /*0c3c*/ 	.word	0x000000ff
        /*0c40*/ 	.word	0x00000000
        /*0c44*/ 	.short	0x010a
        /*0c46*/ 	.byte	0x05
	.zero		1


	//   ....[182]....
        /*0c48*/ 	.word	0x00004500
        /*0c4c*/ 	.word	0x000000ff
        /*0c50*/ 	.word	0x00000000
        /*0c54*/ 	.short	0x010a
        /*0c56*/ 	.byte	0x05
	.zero		1


	//   ....[183]....
        /*0c58*/ 	.word	0x00004590
        /*0c5c*/ 	.word	0x000000ff
        /*0c60*/ 	.word	0x00000000
        /*0c64*/ 	.short	0x010a
        /*0c66*/ 	.byte	0x05
	.zero		1


	//   ....[184]....
        /*0c68*/ 	.word	0x00004620
        /*0c6c*/ 	.word	0x000000ff
        /*0c70*/ 	.word	0x00000000
        /*0c74*/ 	.short	0x010a
        /*0c76*/ 	.byte	0x05
	.zero		1


	//   ....[185]....
        /*0c78*/ 	.word	0x000046b0
        /*0c7c*/ 	.word	0x000000ff
        /*0c80*/ 	.word	0x00000000
        /*0c84*/ 	.short	0x010a
        /*0c86*/ 	.byte	0x05
	.zero		1


	//   ....[186]....
        /*0c88*/ 	.word	0x00004740
        /*0c8c*/ 	.word	0x000000ff
        /*0c90*/ 	.word	0x00000000
        /*0c94*/ 	.short	0x010a
        /*0c96*/ 	.byte	0x05
	.zero		1


	//   ....[187]....
        /*0c98*/ 	.word	0x000047d0
        /*0c9c*/ 	.word	0x000000ff
        /*0ca0*/ 	.word	0x00000000
        /*0ca4*/ 	.short	0x010a
        /*0ca6*/ 	.byte	0x05
	.zero		1


	//   ....[188]....
        /*0ca8*/ 	.word	0x00004860
        /*0cac*/ 	.word	0x000000ff
        /*0cb0*/ 	.word	0x00000000
        /*0cb4*/ 	.short	0x010a
        /*0cb6*/ 	.byte	0x05
	.zero		1


	//   ....[189]....
        /*0cb8*/ 	.word	0x000048f0
        /*0cbc*/ 	.word	0x000000ff
        /*0cc0*/ 	.word	0x00000000
        /*0cc4*/ 	.short	0x010a
        /*0cc6*/ 	.byte	0x05
	.zero		1


	//   ....[190]....
        /*0cc8*/ 	.word	0x00004980
        /*0ccc*/ 	.word	0x000000ff
        /*0cd0*/ 	.word	0x00000000
        /*0cd4*/ 	.short	0x010a
        /*0cd6*/ 	.byte	0x05
	.zero		1


	//   ....[191]....
        /*0cd8*/ 	.word	0x00004a10
        /*0cdc*/ 	.word	0x000000ff
        /*0ce0*/ 	.word	0x00000000
        /*0ce4*/ 	.short	0x010a
        /*0ce6*/ 	.byte	0x05
	.zero		1


	//   ....[192]....
        /*0ce8*/ 	.word	0x00004ab0
        /*0cec*/ 	.word	0x00000000
        /*0cf0*/ 	.word	0x00000000
        /*0cf4*/ 	.short	0x010a
        /*0cf6*/ 	.byte	0xff
	.zero		1


	//   ....[193]....
        /*0cf8*/ 	.word	0x00004bd0
        /*0cfc*/ 	.word	0x00000002
        /*0d00*/ 	.word	0x000003e0
        /*0d04*/ 	.short	0x010a
        /*0d06*/ 	.byte	0xff
	.zero		1


	//   ....[194]....
        /*0d08*/ 	.word	0x00004c40
        /*0d0c*/ 	.word	0x00000002
        /*0d10*/ 	.word	0x00000000
        /*0d14*/ 	.short	0x0101
        /*0d16*/ 	.byte	0xff
	.zero		1


	//   ....[195]....
        /*0d18*/ 	.word	0x00004c60
        /*0d1c*/ 	.word	0x000000ff
        /*0d20*/ 	.word	0x00000390
        /*0d24*/ 	.short	0x010a
        /*0d26*/ 	.byte	0x04
	.zero		1


	//   ....[196]....
        /*0d28*/ 	.word	0x00004d80
        /*0d2c*/ 	.word	0x00000002
        /*0d30*/ 	.word	0x00000380
        /*0d34*/ 	.short	0x010a
        /*0d36*/ 	.byte	0xff
	.zero		1


	//   ....[197]....
        /*0d38*/ 	.word	0x00004e80
        /*0d3c*/ 	.word	0x00000002
        /*0d40*/ 	.word	0x00000000
        /*0d44*/ 	.short	0x0101
        /*0d46*/ 	.byte	0xff
	.zero		1


	//   ....[198]....
        /*0d48*/ 	.word	0x00004f10
        /*0d4c*/ 	.word	0x000000ff
        /*0d50*/ 	.word	0x00000390
        /*0d54*/ 	.short	0x0106
        /*0d56*/ 	.byte	0x04
	.zero		1


	//   ....[199]....
        /*0d58*/ 	.word	0x00004f30
        /*0d5c*/ 	.word	0x000000ff
        /*0d60*/ 	.word	0x00000390
        /*0d64*/ 	.short	0x010a
        /*0d66*/ 	.byte	0x04
	.zero		1


	//   ....[200]....
        /*0d68*/ 	.word	0x00004fc0
        /*0d6c*/ 	.word	0x000000ff
        /*0d70*/ 	.word	0x00000390
        /*0d74*/ 	.short	0x0106
        /*0d76*/ 	.byte	0x07
	.zero		1


	//   ....[201]....
        /*0d78*/ 	.word	0x00005000
        /*0d7c*/ 	.word	0x00000000
        /*0d80*/ 	.word	0x00000390
        /*0d84*/ 	.short	0x010a
        /*0d86*/ 	.byte	0xff
	.zero		1


	//   ....[202]....
        /*0d88*/ 	.word	0x000054f0
        /*0d8c*/ 	.word	0x00000000
        /*0d90*/ 	.word	0x00000380
        /*0d94*/ 	.short	0x010a
        /*0d96*/ 	.byte	0xff
	.zero		1


	//   ....[203]....
        /*0d98*/ 	.word	0x000055f0
        /*0d9c*/ 	.word	0x00000003
        /*0da0*/ 	.word	0x00000000
        /*0da4*/ 	.short	0x0101
        /*0da6*/ 	.byte	0xff
	.zero		1


	//   ....[204]....
        /*0da8*/ 	.word	0x00005600
        /*0dac*/ 	.word	0x000000ff
        /*0db0*/ 	.word	0x00000000
        /*0db4*/ 	.short	0x010a
        /*0db6*/ 	.byte	0x04
	.zero		1


	//   ....[205]....
        /*0db8*/ 	.word	0x00005620
        /*0dbc*/ 	.word	0x000000ff
        /*0dc0*/ 	.word	0x000003c0
        /*0dc4*/ 	.short	0x010a
        /*0dc6*/ 	.byte	0x13
	.zero		1


	//   ....[206]....
        /*0dc8*/ 	.word	0x00005760
        /*0dcc*/ 	.word	0x000000ff
        /*0dd0*/ 	.word	0x00000000
        /*0dd4*/ 	.short	0x010a
        /*0dd6*/ 	.byte	0x06
	.zero		1


	//   ....[207]....
        /*0dd8*/ 	.word	0x00005860
        /*0ddc*/ 	.word	0x000000ff
        /*0de0*/ 	.word	0x00000000
        /*0de4*/ 	.short	0x010a
        /*0de6*/ 	.byte	0x04
	.zero		1


	//   ....[208]....
        /*0de8*/ 	.word	0x00005a40
        /*0dec*/ 	.word	0x000000ff
        /*0df0*/ 	.word	0x00000000
        /*0df4*/ 	.short	0x010a
        /*0df6*/ 	.byte	0x04
	.zero		1


	//   ....[209]....
        /*0df8*/ 	.word	0x00005ad0
        /*0dfc*/ 	.word	0x000000ff
        /*0e00*/ 	.word	0x00000000
        /*0e04*/ 	.short	0x010a
        /*0e06*/ 	.byte	0x05
	.zero		1


	//   ....[210]....
        /*0e08*/ 	.word	0x00005b60
        /*0e0c*/ 	.word	0x000000ff
        /*0e10*/ 	.word	0x00000000
        /*0e14*/ 	.short	0x010a
        /*0e16*/ 	.byte	0x05
	.zero		1


	//   ....[211]....
        /*0e18*/ 	.word	0x00005bf0
        /*0e1c*/ 	.word	0x000000ff
        /*0e20*/ 	.word	0x00000000
        /*0e24*/ 	.short	0x010a
        /*0e26*/ 	.byte	0x04
	.zero		1


	//   ....[212]....
        /*0e28*/ 	.word	0x000060e0
        /*0e2c*/ 	.word	0x00000008
        /*0e30*/ 	.word	0x00000380
        /*0e34*/ 	.short	0x010a
        /*0e36*/ 	.byte	0xff
	.zero		1


	//   ....[213]....
        /*0e38*/ 	.word	0x00006250
        /*0e3c*/ 	.word	0x00000000
        /*0e40*/ 	.word	0x00000000
        /*0e44*/ 	.short	0x0101
        /*0e46*/ 	.byte	0xff
	.zero		1


	//   ....[214]....
        /*0e48*/ 	.word	0x00006710
        /*0e4c*/ 	.word	0x000000ff
        /*0e50*/ 	.word	0x00000378
        /*0e54*/ 	.short	0x010a
        /*0e56*/ 	.byte	0x11
	.zero		1


	//   ....[215]....
        /*0e58*/ 	.word	0x000068a0
        /*0e5c*/ 	.word	0x000000ff
        /*0e60*/ 	.word	0x00000368
        /*0e64*/ 	.short	0x010a
        /*0e66*/ 	.byte	0x11
	.zero		1


	//   ....[216]....
        /*0e68*/ 	.word	0x00006ab0
        /*0e6c*/ 	.word	0x000000ff
        /*0e70*/ 	.word	0x00000360
        /*0e74*/ 	.short	0x010b
        /*0e76*/ 	.byte	0x11
	.zero		1


	//   ....[217]....
        /*0e78*/ 	.word	0x00006ac0
        /*0e7c*/ 	.word	0x000000ff
        /*0e80*/ 	.word	0x00000000
        /*0e84*/ 	.short	0x0101
        /*0e86*/ 	.byte	0x30
	.zero		1


	//   ....[218]....
        /*0e88*/ 	.word	0x00006b00
        /*0e8c*/ 	.word	0x00000000
        /*0e90*/ 	.word	0x00000368
        /*0e94*/ 	.short	0x010a
        /*0e96*/ 	.byte	0xff
	.zero		1


	//   ....[219]....
        /*0e98*/ 	.word	0x00006e30
        /*0e9c*/ 	.word	0x00000003
        /*0ea0*/ 	.word	0x00000380
        /*0ea4*/ 	.short	0x010a
        /*0ea6*/ 	.byte	0xff
	.zero		1


	//   ....[220]....
        /*0ea8*/ 	.word	0x00006fb0
        /*0eac*/ 	.word	0x00000000
        /*0eb0*/ 	.word	0x00000000
        /*0eb4*/ 	.short	0x0101
        /*0eb6*/ 	.byte	0xff
	.zero		1


	//   ....[221]....
        /*0eb8*/ 	.word	0x00007a10
        /*0ebc*/ 	.word	0x000000ff
        /*0ec0*/ 	.word	0x00000360
        /*0ec4*/ 	.short	0x010a
        /*0ec6*/ 	.byte	0x2c
	.zero		1


	//   ....[222]....
        /*0ec8*/ 	.word	0x00007a20
        /*0ecc*/ 	.word	0x00000010
        /*0ed0*/ 	.word	0x000003a0
        /*0ed4*/ 	.short	0x010a
        /*0ed6*/ 	.byte	0xff
	.zero		1


	//   ....[223]....
        /*0ed8*/ 	.word	0x00007bd0
        /*0edc*/ 	.word	0x000000ff
        /*0ee0*/ 	.word	0x00000360
        /*0ee4*/ 	.short	0x010a
        /*0ee6*/ 	.byte	0x2c
	.zero		1


	//   ....[224]....
        /*0ee8*/ 	.word	0x00007cb0
        /*0eec*/ 	.word	0x000000ff
        /*0ef0*/ 	.word	0x00000000
        /*0ef4*/ 	.short	0x0101
        /*0ef6*/ 	.byte	0x04
	.zero		1


	//   ....[225]....
        /*0ef8*/ 	.word	0x00007d10
        /*0efc*/ 	.word	0x00000010
        /*0f00*/ 	.word	0x000003a0
        /*0f04*/ 	.short	0x010a
        /*0f06*/ 	.byte	0xff
	.zero		1


	//   ....[226]....
        /*0f08*/ 	.word	0x00007fd0
        /*0f0c*/ 	.word	0x000000ff
        /*0f10*/ 	.word	0x00000000
        /*0f14*/ 	.short	0x0101
        /*0f16*/ 	.byte	0x04
	.zero		1


	//   ....[227]....
        /*0f18*/ 	.word	0x000089d0
        /*0f1c*/ 	.word	0x00000000
        /*0f20*/ 	.word	0x000003f0
        /*0f24*/ 	.short	0x010a
        /*0f26*/ 	.byte	0xff
	.zero		1


	//   ....[228]....
        /*0f28*/ 	.word	0x00008a30
        /*0f2c*/ 	.word	0x00000000
        /*0f30*/ 	.word	0x000001b0
        /*0f34*/ 	.short	0x010a
        /*0f36*/ 	.byte	0xff
	.zero		1


	//   ....[229]....
        /*0f38*/ 	.word	0x00008a90
        /*0f3c*/ 	.word	0x00000000
        /*0f40*/ 	.word	0x000001b0
        /*0f44*/ 	.short	0x010a
        /*0f46*/ 	.byte	0xff
	.zero		1


	//   ....[230]....
        /*0f48*/ 	.word	0x00008ae0
        /*0f4c*/ 	.word	0x00000003
        /*0f50*/ 	.word	0x00000380
        /*0f54*/ 	.short	0x010a
        /*0f56*/ 	.byte	0xff
	.zero		1


	//   ....[231]....
        /*0f58*/ 	.word	0x00008b40
        /*0f5c*/ 	.word	0x00000000
        /*0f60*/ 	.word	0x00000000
        /*0f64*/ 	.short	0x010a
        /*0f66*/ 	.byte	0xff
	.zero		1


	//   ....[232]....
        /*0f68*/ 	.word	0x00008ba0
        /*0f6c*/ 	.word	0x00000000
        /*0f70*/ 	.word	0x00000000
        /*0f74*/ 	.short	0x010a
        /*0f76*/ 	.byte	0xff
	.zero		1


	//   ....[233]....
        /*0f78*/ 	.word	0x00008c00
        /*0f7c*/ 	.word	0x00000000
        /*0f80*/ 	.word	0x00000000
        /*0f84*/ 	.short	0x010a
        /*0f86*/ 	.byte	0xff
	.zero		1


	//   ....[234]....
        /*0f88*/ 	.word	0x00008c60
        /*0f8c*/ 	.word	0x00000000
        /*0f90*/ 	.word	0x00000000
        /*0f94*/ 	.short	0x010a
        /*0f96*/ 	.byte	0xff
	.zero		1


	//   ....[235]....
        /*0f98*/ 	.word	0x00008cc0
        /*0f9c*/ 	.word	0x00000000
        /*0fa0*/ 	.word	0x00000000
        /*0fa4*/ 	.short	0x010a
        /*0fa6*/ 	.byte	0xff
	.zero		1


	//   ....[236]....
        /*0fa8*/ 	.word	0x00008d20
        /*0fac*/ 	.word	0x00000000
        /*0fb0*/ 	.word	0x00000000
        /*0fb4*/ 	.short	0x010a
        /*0fb6*/ 	.byte	0xff
	.zero		1


	//   ....[237]....
        /*0fb8*/ 	.word	0x00008d80
        /*0fbc*/ 	.word	0x00000000
        /*0fc0*/ 	.word	0x00000000
        /*0fc4*/ 	.short	0x010a
        /*0fc6*/ 	.byte	0xff
	.zero		1


	//   ....[238]....
        /*0fc8*/ 	.word	0x00008de0
        /*0fcc*/ 	.word	0x00000000
        /*0fd0*/ 	.word	0x00000000
        /*0fd4*/ 	.short	0x010a
        /*0fd6*/ 	.byte	0xff
	.zero		1


	//   ....[239]....
        /*0fd8*/ 	.word	0x00008e40
        /*0fdc*/ 	.word	0x00000000
        /*0fe0*/ 	.word	0x00000000
        /*0fe4*/ 	.short	0x010a
        /*0fe6*/ 	.byte	0xff
	.zero		1


	//   ....[240]....
        /*0fe8*/ 	.word	0x00008ea0
        /*0fec*/ 	.word	0x00000000
        /*0ff0*/ 	.word	0x00000000
        /*0ff4*/ 	.short	0x010a
        /*0ff6*/ 	.byte	0xff
	.zero		1


	//   ....[241]....
        /*0ff8*/ 	.word	0x00008f00
        /*0ffc*/ 	.word	0x00000000
        /*1000*/ 	.word	0x00000000
        /*1004*/ 	.short	0x010a
        /*1006*/ 	.byte	0xff
	.zero		1


	//   ....[242]....
        /*1008*/ 	.word	0x00008f60
        /*100c*/ 	.word	0x00000000
        /*1010*/ 	.word	0x00000000
        /*1014*/ 	.short	0x010a
        /*1016*/ 	.byte	0xff
	.zero		1


	//   ....[243]....
        /*1018*/ 	.word	0x00008fc0
        /*101c*/ 	.word	0x00000000
        /*1020*/ 	.word	0x00000000
        /*1024*/ 	.short	0x010a
        /*1026*/ 	.byte	0xff
	.zero		1


	//   ....[244]....
        /*1028*/ 	.word	0x00009020
        /*102c*/ 	.word	0x00000000
        /*1030*/ 	.word	0x00000000
        /*1034*/ 	.short	0x010a
        /*1036*/ 	.byte	0xff
	.zero		1


	//   ....[245]....
        /*1038*/ 	.word	0x00009080
        /*103c*/ 	.word	0x00000000
        /*1040*/ 	.word	0x00000000
        /*1044*/ 	.short	0x010a
        /*1046*/ 	.byte	0xff
	.zero		1


	//   ....[246]....
        /*1048*/ 	.word	0x000090e0
        /*104c*/ 	.word	0x00000000
        /*1050*/ 	.word	0x00000000
        /*1054*/ 	.short	0x010a
        /*1056*/ 	.byte	0xff
	.zero		1


	//   ....[247]....
        /*1058*/ 	.word	0x00009140
        /*105c*/ 	.word	0x00000000
        /*1060*/ 	.word	0x00000000
        /*1064*/ 	.short	0x010a
        /*1066*/ 	.byte	0xff
	.zero		1


	//   ....[248]....
        /*1068*/ 	.word	0x000091a0
        /*106c*/ 	.word	0x00000000
        /*1070*/ 	.word	0x00000000
        /*1074*/ 	.short	0x010a
        /*1076*/ 	.byte	0xff
	.zero		1


	//   ....[249]....
        /*1078*/ 	.word	0x00009200
        /*107c*/ 	.word	0x00000000
        /*1080*/ 	.word	0x00000000
        /*1084*/ 	.short	0x010a
        /*1086*/ 	.byte	0xff
	.zero		1


	//   ....[250]....
        /*1088*/ 	.word	0x00009260
        /*108c*/ 	.word	0x00000000
        /*1090*/ 	.word	0x00000000
        /*1094*/ 	.short	0x010a
        /*1096*/ 	.byte	0xff
	.zero		1


	//   ....[251]....
        /*1098*/ 	.word	0x000092c0
        /*109c*/ 	.word	0x00000000
        /*10a0*/ 	.word	0x00000000
        /*10a4*/ 	.short	0x010a
        /*10a6*/ 	.byte	0xff
	.zero		1


	//   ....[252]....
        /*10a8*/ 	.word	0x00009320
        /*10ac*/ 	.word	0x00000000
        /*10b0*/ 	.word	0x00000000
        /*10b4*/ 	.short	0x010a
        /*10b6*/ 	.byte	0xff
	.zero		1


	//   ....[253]....
        /*10b8*/ 	.word	0x00009380
        /*10bc*/ 	.word	0x00000000
        /*10c0*/ 	.word	0x00000000
        /*10c4*/ 	.short	0x010a
        /*10c6*/ 	.byte	0xff
	.zero		1


	//   ....[254]....
        /*10c8*/ 	.word	0x000093e0
        /*10cc*/ 	.word	0x00000000
        /*10d0*/ 	.word	0x00000000
        /*10d4*/ 	.short	0x010a
        /*10d6*/ 	.byte	0xff
	.zero		1


	//   ....[255]....
        /*10d8*/ 	.word	0x00009440
        /*10dc*/ 	.word	0x00000000
        /*10e0*/ 	.word	0x00000000
        /*10e4*/ 	.short	0x010a
        /*10e6*/ 	.byte	0xff
	.zero		1


	//   ....[0]....
        /*10e8*/ 	.word	0x000094a0
        /*10ec*/ 	.word	0x00000000
        /*10f0*/ 	.word	0x00000000
        /*10f4*/ 	.short	0x010a
        /*10f6*/ 	.byte	0xff
	.zero		1


	//   ....[1]....
        /*10f8*/ 	.word	0x00009500
        /*10fc*/ 	.word	0x00000000
        /*1100*/ 	.word	0x00000000
        /*1104*/ 	.short	0x010a
        /*1106*/ 	.byte	0xff
	.zero		1


	//   ....[2]....
        /*1108*/ 	.word	0x00009560
        /*110c*/ 	.word	0x00000000
        /*1110*/ 	.word	0x00000000
        /*1114*/ 	.short	0x010a
        /*1116*/ 	.byte	0xff
	.zero		1


	//   ....[3]....
        /*1118*/ 	.word	0x000095c0
        /*111c*/ 	.word	0x00000000
        /*1120*/ 	.word	0x00000000
        /*1124*/ 	.short	0x010a
        /*1126*/ 	.byte	0xff
	.zero		1


	//   ....[4]....
        /*1128*/ 	.word	0x00009620
        /*112c*/ 	.word	0x00000000
        /*1130*/ 	.word	0x00000000
        /*1134*/ 	.short	0x010a
        /*1136*/ 	.byte	0xff
	.zero		1


	//   ....[5]....
        /*1138*/ 	.word	0x00009680
        /*113c*/ 	.word	0x00000000
        /*1140*/ 	.word	0x00000000
        /*1144*/ 	.short	0x010a
        /*1146*/ 	.byte	0xff
	.zero		1


	//   ....[6]....
        /*1148*/ 	.word	0x000096e0
        /*114c*/ 	.word	0x00000000
        /*1150*/ 	.word	0x00000000
        /*1154*/ 	.short	0x010a
        /*1156*/ 	.byte	0xff
	.zero		1


	//   ....[7]....
        /*1158*/ 	.word	0x00009740
        /*115c*/ 	.word	0x00000000
        /*1160*/ 	.word	0x00000000
        /*1164*/ 	.short	0x010a
        /*1166*/ 	.byte	0xff
	.zero		1


	//   ....[8]....
        /*1168*/ 	.word	0x000097a0
        /*116c*/ 	.word	0x00000000
        /*1170*/ 	.word	0x00000000
        /*1174*/ 	.short	0x010a
        /*1176*/ 	.byte	0xff
	.zero		1


	//   ....[9]....
        /*1178*/ 	.word	0x00009800
        /*117c*/ 	.word	0x00000000
        /*1180*/ 	.word	0x00000000
        /*1184*/ 	.short	0x010a
        /*1186*/ 	.byte	0xff
	.zero		1


	//   ....[10]....
        /*1188*/ 	.word	0x00009860
        /*118c*/ 	.word	0x00000000
        /*1190*/ 	.word	0x00000000
        /*1194*/ 	.short	0x010a
        /*1196*/ 	.byte	0xff
	.zero		1


	//   ....[11]....
        /*1198*/ 	.word	0x000098c0
        /*119c*/ 	.word	0x00000000
        /*11a0*/ 	.word	0x00000000
        /*11a4*/ 	.short	0x010a
        /*11a6*/ 	.byte	0xff
	.zero		1


	//   ....[12]....
        /*11a8*/ 	.word	0x00009920
        /*11ac*/ 	.word	0x00000000
        /*11b0*/ 	.word	0x00000000
        /*11b4*/ 	.short	0x010a
        /*11b6*/ 	.byte	0xff
	.zero		1


	//   ....[13]....
        /*11b8*/ 	.word	0x00009980
        /*11bc*/ 	.word	0x00000000
        /*11c0*/ 	.word	0x00000000
        /*11c4*/ 	.short	0x010a
        /*11c6*/ 	.byte	0xff
	.zero		1


	//   ....[14]....
        /*11c8*/ 	.word	0x000099e0
        /*11cc*/ 	.word	0x00000000
        /*11d0*/ 	.word	0x00000000
        /*11d4*/ 	.short	0x010a
        /*11d6*/ 	.byte	0xff
	.zero		1


	//   ....[15]....
        /*11d8*/ 	.word	0x00009a40
        /*11dc*/ 	.word	0x00000000
        /*11e0*/ 	.word	0x00000000
        /*11e4*/ 	.short	0x010a
        /*11e6*/ 	.byte	0xff
	.zero		1


	//   ....[16]....
        /*11e8*/ 	.word	0x00009aa0
        /*11ec*/ 	.word	0x00000000
        /*11f0*/ 	.word	0x00000000
        /*11f4*/ 	.short	0x010a
        /*11f6*/ 	.byte	0xff
	.zero		1


	//   ....[17]....
        /*11f8*/ 	.word	0x00009b00
        /*11fc*/ 	.word	0x00000000
        /*1200*/ 	.word	0x00000000
        /*1204*/ 	.short	0x010a
        /*1206*/ 	.byte	0xff
	.zero		1


	//   ....[18]....
        /*1208*/ 	.word	0x00009b60
        /*120c*/ 	.word	0x00000000
        /*1210*/ 	.word	0x00000000
        /*1214*/ 	.short	0x010a
        /*1216*/ 	.byte	0xff
	.zero		1


	//   ....[19]....
        /*1218*/ 	.word	0x00009bc0
        /*121c*/ 	.word	0x00000000
        /*1220*/ 	.word	0x00000000
        /*1224*/ 	.short	0x010a
        /*1226*/ 	.byte	0xff
	.zero		1


	//   ....[20]....
        /*1228*/ 	.word	0x00009c20
        /*122c*/ 	.word	0x00000000
        /*1230*/ 	.word	0x00000000
        /*1234*/ 	.short	0x010a
        /*1236*/ 	.byte	0xff
	.zero		1


	//   ....[21]....
        /*1238*/ 	.word	0x00009c80
        /*123c*/ 	.word	0x00000000
        /*1240*/ 	.word	0x00000000
        /*1244*/ 	.short	0x010a
        /*1246*/ 	.byte	0xff
	.zero		1


	//   ....[22]....
        /*1248*/ 	.word	0x00009ce0
        /*124c*/ 	.word	0x00000000
        /*1250*/ 	.word	0x00000000
        /*1254*/ 	.short	0x010a
        /*1256*/ 	.byte	0xff
	.zero		1


	//   ....[23]....
        /*1258*/ 	.word	0x00009d40
        /*125c*/ 	.word	0x00000000
        /*1260*/ 	.word	0x00000000
        /*1264*/ 	.short	0x010a
        /*1266*/ 	.byte	0xff
	.zero		1


	//   ....[24]....
        /*1268*/ 	.word	0x00009da0
        /*126c*/ 	.word	0x00000000
        /*1270*/ 	.word	0x00000000
        /*1274*/ 	.short	0x010a
        /*1276*/ 	.byte	0xff
	.zero		1


	//   ....[25]....
        /*1278*/ 	.word	0x00009e00
        /*127c*/ 	.word	0x00000000
        /*1280*/ 	.word	0x00000000
        /*1284*/ 	.short	0x010a
        /*1286*/ 	.byte	0xff
	.zero		1


	//   ....[26]....
        /*1288*/ 	.word	0x00009e60
        /*128c*/ 	.word	0x00000000
        /*1290*/ 	.word	0x00000000
        /*1294*/ 	.short	0x010a
        /*1296*/ 	.byte	0xff
	.zero		1


	//   ....[27]....
        /*1298*/ 	.word	0x00009ec0
        /*129c*/ 	.word	0x00000000
        /*12a0*/ 	.word	0x00000000
        /*12a4*/ 	.short	0x010a
        /*12a6*/ 	.byte	0xff
	.zero		1


	//   ....[28]....
        /*12a8*/ 	.word	0x00009f10
        /*12ac*/ 	.word	0x00000002
        /*12b0*/ 	.word	0x000003e0
        /*12b4*/ 	.short	0x010a
        /*12b6*/ 	.byte	0xff
	.zero		1


	//   ....[29]....
        /*12b8*/ 	.word	0x00009f70
        /*12bc*/ 	.word	0x00000002
        /*12c0*/ 	.word	0x00000390
        /*12c4*/ 	.short	0x010a
        /*12c6*/ 	.byte	0xff
	.zero		1


	//   ....[30]....
        /*12c8*/ 	.word	0x00009fc0
        /*12cc*/ 	.word	0x00000002
        /*12d0*/ 	.word	0x00000380
        /*12d4*/ 	.short	0x010a
        /*12d6*/ 	.byte	0xff
	.zero		1


	//   ....[31]....
        /*12d8*/ 	.word	0x0000a020
        /*12dc*/ 	.word	0x00000000
        /*12e0*/ 	.word	0x00000390
        /*12e4*/ 	.short	0x010a
        /*12e6*/ 	.byte	0xff
	.zero		1


	//   ....[32]....
        /*12e8*/ 	.word	0x0000a070
        /*12ec*/ 	.word	0x00000000
        /*12f0*/ 	.word	0x00000380
        /*12f4*/ 	.short	0x010a
        /*12f6*/ 	.byte	0xff
	.zero		1


	//   ....[33]....
        /*12f8*/ 	.word	0x0000a0d0
        /*12fc*/ 	.word	0x00000002
        /*1300*/ 	.word	0x000003c0
        /*1304*/ 	.short	0x010a
        /*1306*/ 	.byte	0xff
	.zero		1


	//   ....[34]....
        /*1308*/ 	.word	0x0000a130
        /*130c*/ 	.word	0x00000000
        /*1310*/ 	.word	0x00000000
        /*1314*/ 	.short	0x010a
        /*1316*/ 	.byte	0xff
	.zero		1


	//   ....[35]....
        /*1318*/ 	.word	0x0000a190
        /*131c*/ 	.word	0x00000000
        /*1320*/ 	.word	0x00000000
        /*1324*/ 	.short	0x010a
        /*1326*/ 	.byte	0xff
	.zero		1


	//   ....[36]....
        /*1328*/ 	.word	0x0000a1f0
        /*132c*/ 	.word	0x00000000
        /*1330*/ 	.word	0x00000000
        /*1334*/ 	.short	0x010a
        /*1336*/ 	.byte	0xff
	.zero		1


	//   ....[37]....
        /*1338*/ 	.word	0x0000a250
        /*133c*/ 	.word	0x00000000
        /*1340*/ 	.word	0x00000000
        /*1344*/ 	.short	0x010a
        /*1346*/ 	.byte	0xff
	.zero		1


	//   ....[38]....
        /*1348*/ 	.word	0x0000a2b0
        /*134c*/ 	.word	0x00000000
        /*1350*/ 	.word	0x00000000
        /*1354*/ 	.short	0x010a
        /*1356*/ 	.byte	0xff
	.zero		1


	//   ....[39]....
        /*1358*/ 	.word	0x0000a300
        /*135c*/ 	.word	0x00000008
        /*1360*/ 	.word	0x00000380
        /*1364*/ 	.short	0x010a
        /*1366*/ 	.byte	0xff
	.zero		1


	//   ....[40]....
        /*1368*/ 	.word	0x0000a360
        /*136c*/ 	.word	0x00000000
        /*1370*/ 	.word	0x00000378
        /*1374*/ 	.short	0x010a
        /*1376*/ 	.byte	0xff
	.zero		1


	//   ....[41]....
        /*1378*/ 	.word	0x0000a3c0
        /*137c*/ 	.word	0x00000000
        /*1380*/ 	.word	0x00000368
        /*1384*/ 	.short	0x010a
        /*1386*/ 	.byte	0xff
	.zero		1


	//   ....[42]....
        /*1388*/ 	.word	0x0000a410
        /*138c*/ 	.word	0x00000003
        /*1390*/ 	.word	0x00000380
        /*1394*/ 	.short	0x010a
        /*1396*/ 	.byte	0xff
	.zero		1


	//   ....[43]....
        /*1398*/ 	.word	0x0000a470
        /*139c*/ 	.word	0x00000000
        /*13a0*/ 	.word	0x00000360
        /*13a4*/ 	.short	0x010a
        /*13a6*/ 	.byte	0xff
	.zero		1


	//   ....[44]....
        /*13a8*/ 	.word	0x0000a4c0
        /*13ac*/ 	.word	0x00000010
        /*13b0*/ 	.word	0x000003a0
        /*13b4*/ 	.short	0x010a
        /*13b6*/ 	.byte	0xff
	.zero		1


	//----- nvinfo : EIATTR_NUM_MBARRIERS
	.align		4
.L_47:
        /*13b8*/ 	.byte	0x03, 0x38
        /*13ba*/ 	.short	0x0080


	//----- nvinfo : EIATTR_EXIT_INSTR_OFFSETS
	.align		4
        /*13bc*/ 	.byte	0x04, 0x1c
        /*13be*/ 	.short	(.L_49 - .L_48)


	//   ....[0]....
.L_48:
        /*13c0*/ 	.word	0x00004ae0


	//   ....[1]....
        /*13c4*/ 	.word	0x00004fd0


	//   ....[2]....
        /*13c8*/ 	.word	0x00005030


	//   ....[3]....
        /*13cc*/ 	.word	0x00005e50


	//   ....[4]....
        /*13d0*/ 	.word	0x00006b30


	//   ....[5]....
        /*13d4*/ 	.word	0x00006b70


	//   ....[6]....
        /*13d8*/ 	.word	0x000089c0


	//----- nvinfo : EIATTR_MAX_THREADS
	.align		4
.L_49:
        /*13dc*/ 	.byte	0x04, 0x05
        /*13de*/ 	.short	(.L_51 - .L_50)
.L_50:
        /*13e0*/ 	.word	0x00000100
        /*13e4*/ 	.word	0x00000001
        /*13e8*/ 	.word	0x00000001


	//----- nvinfo : EIATTR_CRS_STACK_SIZE
	.align		4
.L_51:
        /*13ec*/ 	.byte	0x04, 0x1e
        /*13ee*/ 	.short	(.L_53 - .L_52)
.L_52:
        /*13f0*/ 	.word	0x00000000


	//----- nvinfo : EIATTR_CBANK_PARAM_SIZE
	.align		4
.L_53:
        /*13f4*/ 	.byte	0x03, 0x19
        /*13f6*/ 	.short	0x0800


	//----- nvinfo : EIATTR_PARAM_CBANK
	.align		4
        /*13f8*/ 	.byte	0x04, 0x0a
        /*13fa*/ 	.short	(.L_55 - .L_54)
	.align		4
.L_54:
        /*13fc*/ 	.word	index@(.nv.constant0._ZN7cutlass13device_kernelINS_4gemm6kernel13GemmUniversalIN4cute5tupleIJiiiiEEENS1_10collective13CollectiveMmaINS1_35MainloopSm100TmaUmmaWarpSpecializedILi54ELi2ELi4ENS5_IJNS4_1CILi2EEENSA_ILi1EEESC_EEEEENS5_IJNSA_ILi64EEESF_NSA_ILi32EEEEEEaNS5_IJlSC_lEEEaSI_NS4_8TiledMMAINS4_8MMA_AtomIJNS4_15SM100_MMA_S8_SSIaaiLi64ELi64ELNS4_4UMMA5MajorE0ELSN_0ELNSM_8SaturateE0EEEEEENS4_6LayoutINS5_IJSC_SC_SC_EEENS5_IJNSA_ILi0EEEST_ST_EEEEENS5_IJNS4_10UnderscoreESW_SW_EEEEENS4_13SM90_TMA_LOADENS4_14ComposedLayoutINS4_7SwizzleILi1ELi4ELi3EEENS4_18smem_ptr_flag_bitsILi8EEENSR_INS5_IJNSA_ILi8EEESG_EEENS5_IJSG_SC_EEEEEEEvNS4_8identityENS4_23SM90_TMA_LOAD_MULTICASTES19_vS1A_EENS_8epilogue10collective18CollectiveEpilogueINS1D_23Sm100TmaWarpSpecializedILi1ELi1ELi32ELb0ELb0EEEJSH_NS5_IJNSR_ISF_SC_EES1I_EEEaSI_aSI_NS1D_6fusion15FusionCallbacksIS1H_NS1K_17LinearCombinationIaiaiLNS_15FloatRoundStyleE2EEESH_S1J_JEEENS4_5SM1004TMEM4LOAD26SM100_TMEM_LOAD_16dp32b32xESZ_NS10_INS11_ILi2ELi4ELi3EEES14_NSR_INS5_IJS15_SF_EEENS5_IJSF_SC_EEEEEEENS4_39AutoVectorizingCopyWithAssumedAlignmentILi128EEENS4_14SM90_TMA_STOREES1Y_S20_S20_EEEvvEEEEvNT_6ParamsE)
        /*1400*/ 	.short	0x0380
        /*1402*/ 	.short	0x0800


	//----- nvinfo : EIATTR_SW_WAR
	.align		4
.L_55:
        /*1404*/ 	.byte	0x04, 0x36
        /*1406*/ 	.short	(.L_57 - .L_56)
.L_56:
        /*1408*/ 	.word	0x00000008
.L_57:


//--------------------- .nv.callgraph             --------------------------
	.section	.nv.callgraph,"",@"SHT_CUDA_CALLGRAPH"
	.align	4
	.sectionentsize	8
	.align		4
        /*0000*/ 	.word	0x00000000
	.align		4
        /*0004*/ 	.word	0xffffffff
	.align		4
        /*0008*/ 	.word	index@(_ZN7cutlass13device_kernelINS_4gemm6kernel13GemmUniversalIN4cute5tupleIJiiiiEEENS1_10collective13CollectiveMmaINS1_35MainloopSm100TmaUmmaWarpSpecializedILi54ELi2ELi4ENS5_IJNS4_1CILi2EEENSA_ILi1EEESC_EEEEENS5_IJNSA_ILi64EEESF_NSA_ILi32EEEEEEaNS5_IJlSC_lEEEaSI_NS4_8TiledMMAINS4_8MMA_AtomIJNS4_15SM100_MMA_S8_SSIaaiLi64ELi64ELNS4_4UMMA5MajorE0ELSN_0ELNSM_8SaturateE0EEEEEENS4_6LayoutINS5_IJSC_SC_SC_EEENS5_IJNSA_ILi0EEEST_ST_EEEEENS5_IJNS4_10UnderscoreESW_SW_EEEEENS4_13SM90_TMA_LOADENS4_14ComposedLayoutINS4_7SwizzleILi1ELi4ELi3EEENS4_18smem_ptr_flag_bitsILi8EEENSR_INS5_IJNSA_ILi8EEESG_EEENS5_IJSG_SC_EEEEEEEvNS4_8identityENS4_23SM90_TMA_LOAD_MULTICASTES19_vS1A_EENS_8epilogue10collective18CollectiveEpilogueINS1D_23Sm100TmaWarpSpecializedILi1ELi1ELi32ELb0ELb0EEEJSH_NS5_IJNSR_ISF_SC_EES1I_EEEaSI_aSI_NS1D_6fusion15FusionCallbacksIS1H_NS1K_17LinearCombinationIaiaiLNS_15FloatRoundStyleE2EEESH_S1J_JEEENS4_5SM1004TMEM4LOAD26SM100_TMEM_LOAD_16dp32b32xESZ_NS10_INS11_ILi2ELi4ELi3EEES14_NSR_INS5_IJS15_SF_EEENS5_IJSF_SC_EEEEEEENS4_39AutoVectorizingCopyWithAssumedAlignmentILi128EEENS4_14SM90_TMA_STOREES1Y_S20_S20_EEEvvEEEEvNT_6ParamsE)
	.align		4
        /*000c*/ 	.word	index@(__assertfail)
	.align		4
        /*0010*/ 	.word	0x00000000
	.align		4
        /*0014*/ 	.word	0xfffffffe
	.align		4
        /*0018*/ 	.word	0x00000000
	.align		4
        /*001c*/ 	.word	0xfffffffd
	.align		4
        /*0020*/ 	.word	0x00000000
	.align		4
        /*0024*/ 	.word	0xfffffffc


//--------------------- .nv.constant4             --------------------------
	.section	.nv.constant4,"a",@progbits
	.align	8
	.align		8
.nv.constant4:
        /*0000*/ 	.dword	__assertfail
	.align		8
        /*0008*/ 	.dword	__unnamed_1
	.align		8
        /*0010*/ 	.dword	__unnamed_2
	.align		8
        /*0018*/ 	.dword	_ZN39_INTERNAL_c49f9a76_4_k_cu_c285c36c_98034cuda3std3__45__cpo5beginE
	.align		8
        /*0020*/ 	.dword	_ZN39_INTERNAL_c49f9a76_4_k_cu_c285c36c_98034cuda3std3__45__cpo3endE
	.align		8
        /*0028*/ 	.dword	_ZN39_INTERNAL_c49f9a76_4_k_cu_c285c36c_98034cuda3std3__45__cpo6cbeginE
	.align		8
        /*0030*/ 	.dword	_ZN39_INTERNAL_c49f9a76_4_k_cu_c285c36c_98034cuda3std3__45__cpo4cendE
	.align		8
        /*0038*/ 	.dword	_ZN39_INTERNAL_c49f9a76_4_k_cu_c285c36c_98034cuda3std3__441_GLOBAL__N__c49f9a76_4_k_cu_c285c36c_98036ignoreE
	.align		8
        /*0040*/ 	.dword	_ZN39_INTERNAL_c49f9a76_4_k_cu_c285c36c_98034cuda3std3__419piecewise_constructE
	.align		8
        /*0048*/ 	.dword	_ZN39_INTERNAL_c49f9a76_4_k_cu_c285c36c_98034cuda3std3__48in_placeE
	.align		8
        /*0050*/ 	.dword	_ZN39_INTERNAL_c49f9a76_4_k_cu_c285c36c_98034cuda3std6ranges3__45__cpo4swapE
	.align		8
        /*0058*/ 	.dword	_ZN39_INTERNAL_c49f9a76_4_k_cu_c285c36c_98034cuda3std6ranges3__45__cpo9iter_moveE
	.align		8
        /*0060*/ 	.dword	_ZN39_INTERNAL_c49f9a76_4_k_cu_c285c36c_98034cute7productE
	.align		8
        /*0068*/ 	.dword	_ZN39_INTERNAL_c49f9a76_4_k_cu_c285c36c_98034cute1_E
	.align		8
        /*0070*/ 	.dword	$str$25
	.align		8
        /*0078*/ 	.dword	$str$26
	.align		8
        /*0080*/ 	.dword	$str$27
	.align		8
        /*0088*/ 	.dword	$str$28


//--------------------- .text._ZN7cutlass13device_kernelINS_4gemm6kernel13GemmUniversalIN4cute5tupleIJiiiiEEENS1_10collective13CollectiveMmaINS1_35MainloopSm100TmaUmmaWarpSpecializedILi54ELi2ELi4ENS5_IJNS4_1CILi2EEENSA_ILi1EEESC_EEEEENS5_IJNSA_ILi64EEESF_NSA_ILi32EEEEEEaNS5_IJlSC_lEEEaSI_NS4_8TiledMMAINS4_8MMA_AtomIJNS4_15SM100_MMA_S8_SSIaaiLi64ELi64ELNS4_4UMMA5MajorE0ELSN_0ELNSM_8SaturateE0EEEEEENS4_6LayoutINS5_IJSC_SC_SC_EEENS5_IJNSA_ILi0EEEST_ST_EEEEENS5_IJNS4_10UnderscoreESW_SW_EEEEENS4_13SM90_TMA_LOADENS4_14ComposedLayoutINS4_7SwizzleILi1ELi4ELi3EEENS4_18smem_ptr_flag_bitsILi8EEENSR_INS5_IJNSA_ILi8EEESG_EEENS5_IJSG_SC_EEEEEEEvNS4_8identityENS4_23SM90_TMA_LOAD_MULTICASTES19_vS1A_EENS_8epilogue10collective18CollectiveEpilogueINS1D_23Sm100TmaWarpSpecializedILi1ELi1ELi32ELb0ELb0EEEJSH_NS5_IJNSR_ISF_SC_EES1I_EEEaSI_aSI_NS1D_6fusion15FusionCallbacksIS1H_NS1K_17LinearCombinationIaiaiLNS_15FloatRoundStyleE2EEESH_S1J_JEEENS4_5SM1004TMEM4LOAD26SM100_TMEM_LOAD_16dp32b32xESZ_NS10_INS11_ILi2ELi4ELi3EEES14_NSR_INS5_IJS15_SF_EEENS5_IJSF_SC_EEEEEEENS4_39AutoVectorizingCopyWithAssumedAlignmentILi128EEENS4_14SM90_TMA_STOREES1Y_S20_S20_EEEvvEEEEvNT_6ParamsE --------------------------
	.section	.text._ZN7cutlass13device_kernelINS_4gemm6kernel13GemmUniversalIN4cute5tupleIJiiiiEEENS1_10collective13CollectiveMmaINS1_35MainloopSm100TmaUmmaWarpSpecializedILi54ELi2ELi4ENS5_IJNS4_1CILi2EEENSA_ILi1EEESC_EEEEENS5_IJNSA_ILi64EEESF_NSA_ILi32EEEEEEaNS5_IJlSC_lEEEaSI_NS4_8TiledMMAINS4_8MMA_AtomIJNS4_15SM100_MMA_S8_SSIaaiLi64ELi64ELNS4_4UMMA5MajorE0ELSN_0ELNSM_8SaturateE0EEEEEENS4_6LayoutINS5_IJSC_SC_SC_EEENS5_IJNSA_ILi0EEEST_ST_EEEEENS5_IJNS4_10UnderscoreESW_SW_EEEEENS4_13SM90_TMA_LOADENS4_14ComposedLayoutINS4_7SwizzleILi1ELi4ELi3EEENS4_18smem_ptr_flag_bitsILi8EEENSR_INS5_IJNSA_ILi8EEESG_EEENS5_IJSG_SC_EEEEEEEvNS4_8identityENS4_23SM90_TMA_LOAD_MULTICASTES19_vS1A_EENS_8epilogue10collective18CollectiveEpilogueINS1D_23Sm100TmaWarpSpecializedILi1ELi1ELi32ELb0ELb0EEEJSH_NS5_IJNSR_ISF_SC_EES1I_EEEaSI_aSI_NS1D_6fusion15FusionCallbacksIS1H_NS1K_17LinearCombinationIaiaiLNS_15FloatRoundStyleE2EEESH_S1J_JEEENS4_5SM1004TMEM4LOAD26SM100_TMEM_LOAD_16dp32b32xESZ_NS10_INS11_ILi2ELi4ELi3EEES14_NSR_INS5_IJS15_SF_EEENS5_IJSF_SC_EEEEEEENS4_39AutoVectorizingCopyWithAssumedAlignmentILi128EEENS4_14SM90_TMA_STOREES1Y_S20_S20_EEEvvEEEEvNT_6ParamsE,"ax",@progbits
	.align	128
.text._ZN7cutlass13device_kernelINS_4gemm6kernel13GemmUniversalIN4cute5tupleIJiiiiEEENS1_10collective13CollectiveMmaINS1_35MainloopSm100TmaUmmaWarpSpecializedILi54ELi2ELi4ENS5_IJNS4_1CILi2EEENSA_ILi1EEESC_EEEEENS5_IJNSA_ILi64EEESF_NSA_ILi32EEEEEEaNS5_IJlSC_lEEEaSI_NS4_8TiledMMAINS4_8MMA_AtomIJNS4_15SM100_MMA_S8_SSIaaiLi64ELi64ELNS4_4UMMA5MajorE0ELSN_0ELNSM_8SaturateE0EEEEEENS4_6LayoutINS5_IJSC_SC_SC_EEENS5_IJNSA_ILi0EEEST_ST_EEEEENS5_IJNS4_10UnderscoreESW_SW_EEEEENS4_13SM90_TMA_LOADENS4_14ComposedLayoutINS4_7SwizzleILi1ELi4ELi3EEENS4_18smem_ptr_flag_bitsILi8EEENSR_INS5_IJNSA_ILi8EEESG_EEENS5_IJSG_SC_EEEEEEEvNS4_8identityENS4_23SM90_TMA_LOAD_MULTICASTES19_vS1A_EENS_8epilogue10collective18CollectiveEpilogueINS1D_23Sm100TmaWarpSpecializedILi1ELi1ELi32ELb0ELb0EEEJSH_NS5_IJNSR_ISF_SC_EES1I_EEEaSI_aSI_NS1D_6fusion15FusionCallbacksIS1H_NS1K_17LinearCombinationIaiaiLNS_15FloatRoundStyleE2EEESH_S1J_JEEENS4_5SM1004TMEM4LOAD26SM100_TMEM_LOAD_16dp32b32xESZ_NS10_INS11_ILi2ELi4ELi3EEES14_NSR_INS5_IJS15_SF_EEENS5_IJSF_SC_EEEEEEENS4_39AutoVectorizingCopyWithAssumedAlignmentILi128EEENS4_14SM90_TMA_STOREES1Y_S20_S20_EEEvvEEEEvNT_6ParamsE:
        .type           _ZN7cutlass13device_kernelINS_4gemm6kernel13GemmUniversalIN4cute5tupleIJiiiiEEENS1_10collective13CollectiveMmaINS1_35MainloopSm100TmaUmmaWarpSpecializedILi54ELi2ELi4ENS5_IJNS4_1CILi2EEENSA_ILi1EEESC_EEEEENS5_IJNSA_ILi64EEESF_NSA_ILi32EEEEEEaNS5_IJlSC_lEEEaSI_NS4_8TiledMMAINS4_8MMA_AtomIJNS4_15SM100_MMA_S8_SSIaaiLi64ELi64ELNS4_4UMMA5MajorE0ELSN_0ELNSM_8SaturateE0EEEEEENS4_6LayoutINS5_IJSC_SC_SC_EEENS5_IJNSA_ILi0EEEST_ST_EEEEENS5_IJNS4_10UnderscoreESW_SW_EEEEENS4_13SM90_TMA_LOADENS4_14ComposedLayoutINS4_7SwizzleILi1ELi4ELi3EEENS4_18smem_ptr_flag_bitsILi8EEENSR_INS5_IJNSA_ILi8EEESG_EEENS5_IJSG_SC_EEEEEEEvNS4_8identityENS4_23SM90_TMA_LOAD_MULTICASTES19_vS1A_EENS_8epilogue10collective18CollectiveEpilogueINS1D_23Sm100TmaWarpSpecializedILi1ELi1ELi32ELb0ELb0EEEJSH_NS5_IJNSR_ISF_SC_EES1I_EEEaSI_aSI_NS1D_6fusion15FusionCallbacksIS1H_NS1K_17LinearCombinationIaiaiLNS_15FloatRoundStyleE2EEESH_S1J_JEEENS4_5SM1004TMEM4LOAD26SM100_TMEM_LOAD_16dp32b32xESZ_NS10_INS11_ILi2ELi4ELi3EEES14_NSR_INS5_IJS15_SF_EEENS5_IJSF_SC_EEEEEEENS4_39AutoVectorizingCopyWithAssumedAlignmentILi128EEENS4_14SM90_TMA_STOREES1Y_S20_S20_EEEvvEEEEvNT_6ParamsE,@function
        .size           _ZN7cutlass13device_kernelINS_4gemm6kernel13GemmUniversalIN4cute5tupleIJiiiiEEENS1_10collective13CollectiveMmaINS1_35MainloopSm100TmaUmmaWarpSpecializedILi54ELi2ELi4ENS5_IJNS4_1CILi2EEENSA_ILi1EEESC_EEEEENS5_IJNSA_ILi64EEESF_NSA_ILi32EEEEEEaNS5_IJlSC_lEEEaSI_NS4_8TiledMMAINS4_8MMA_AtomIJNS4_15SM100_MMA_S8_SSIaaiLi64ELi64ELNS4_4UMMA5MajorE0ELSN_0ELNSM_8SaturateE0EEEEEENS4_6LayoutINS5_IJSC_SC_SC_EEENS5_IJNSA_ILi0EEEST_ST_EEEEENS5_IJNS4_10UnderscoreESW_SW_EEEEENS4_13SM90_TMA_LOADENS4_14ComposedLayoutINS4_7SwizzleILi1ELi4ELi3EEENS4_18smem_ptr_flag_bitsILi8EEENSR_INS5_IJNSA_ILi8EEESG_EEENS5_IJSG_SC_EEEEEEEvNS4_8identityENS4_23SM90_TMA_LOAD_MULTICASTES19_vS1A_EENS_8epilogue10collective18CollectiveEpilogueINS1D_23Sm100TmaWarpSpecializedILi1ELi1ELi32ELb0ELb0EEEJSH_NS5_IJNSR_ISF_SC_EES1I_EEEaSI_aSI_NS1D_6fusion15FusionCallbacksIS1H_NS1K_17LinearCombinationIaiaiLNS_15FloatRoundStyleE2EEESH_S1J_JEEENS4_5SM1004TMEM4LOAD26SM100_TMEM_LOAD_16dp32b32xESZ_NS10_INS11_ILi2ELi4ELi3EEES14_NSR_INS5_IJS15_SF_EEENS5_IJSF_SC_EEEEEEENS4_39AutoVectorizingCopyWithAssumedAlignmentILi128EEENS4_14SM90_TMA_STOREES1Y_S20_S20_EEEvvEEEEvNT_6ParamsE,(.L_x_286 - _ZN7cutlass13device_kernelINS_4gemm6kernel13GemmUniversalIN4cute5tupleIJiiiiEEENS1_10collective13CollectiveMmaINS1_35MainloopSm100TmaUmmaWarpSpecializedILi54ELi2ELi4ENS5_IJNS4_1CILi2EEENSA_ILi1EEESC_EEEEENS5_IJNSA_ILi64EEESF_NSA_ILi32EEEEEEaNS5_IJlSC_lEEEaSI_NS4_8TiledMMAINS4_8MMA_AtomIJNS4_15SM100_MMA_S8_SSIaaiLi64ELi64ELNS4_4UMMA5MajorE0ELSN_0ELNSM_8SaturateE0EEEEEENS4_6LayoutINS5_IJSC_SC_SC_EEENS5_IJNSA_ILi0EEEST_ST_EEEEENS5_IJNS4_10UnderscoreESW_SW_EEEEENS4_13SM90_TMA_LOADENS4_14ComposedLayoutINS4_7SwizzleILi1ELi4ELi3EEENS4_18smem_ptr_flag_bitsILi8EEENSR_INS5_IJNSA_ILi8EEESG_EEENS5_IJSG_SC_EEEEEEEvNS4_8identityENS4_23SM90_TMA_LOAD_MULTICASTES19_vS1A_EENS_8epilogue10collective18CollectiveEpilogueINS1D_23Sm100TmaWarpSpecializedILi1ELi1ELi32ELb0ELb0EEEJSH_NS5_IJNSR_ISF_SC_EES1I_EEEaSI_aSI_NS1D_6fusion15FusionCallbacksIS1H_NS1K_17LinearCombinationIaiaiLNS_15FloatRoundStyleE2EEESH_S1J_JEEENS4_5SM1004TMEM4LOAD26SM100_TMEM_LOAD_16dp32b32xESZ_NS10_INS11_ILi2ELi4ELi3EEES14_NSR_INS5_IJS15_SF_EEENS5_IJSF_SC_EEEEEEENS4_39AutoVectorizingCopyWithAssumedAlignmentILi128EEENS4_14SM90_TMA_STOREES1Y_S20_S20_EEEvvEEEEvNT_6ParamsE)
        .other          _ZN7cutlass13device_kernelINS_4gemm6kernel13GemmUniversalIN4cute5tupleIJiiiiEEENS1_10collective13CollectiveMmaINS1_35MainloopSm100TmaUmmaWarpSpecializedILi54ELi2ELi4ENS5_IJNS4_1CILi2EEENSA_ILi1EEESC_EEEEENS5_IJNSA_ILi64EEESF_NSA_ILi32EEEEEEaNS5_IJlSC_lEEEaSI_NS4_8TiledMMAINS4_8MMA_AtomIJNS4_15SM100_MMA_S8_SSIaaiLi64ELi64ELNS4_4UMMA5MajorE0ELSN_0ELNSM_8SaturateE0EEEEEENS4_6LayoutINS5_IJSC_SC_SC_EEENS5_IJNSA_ILi0EEEST_ST_EEEEENS5_IJNS4_10UnderscoreESW_SW_EEEEENS4_13SM90_TMA_LOADENS4_14ComposedLayoutINS4_7SwizzleILi1ELi4ELi3EEENS4_18smem_ptr_flag_bitsILi8EEENSR_INS5_IJNSA_ILi8EEESG_EEENS5_IJSG_SC_EEEEEEEvNS4_8identityENS4_23SM90_TMA_LOAD_MULTICASTES19_vS1A_EENS_8epilogue10collective18CollectiveEpilogueINS1D_23Sm100TmaWarpSpecializedILi1ELi1ELi32ELb0ELb0EEEJSH_NS5_IJNSR_ISF_SC_EES1I_EEEaSI_aSI_NS1D_6fusion15FusionCallbacksIS1H_NS1K_17LinearCombinationIaiaiLNS_15FloatRoundStyleE2EEESH_S1J_JEEENS4_5SM1004TMEM4LOAD26SM100_TMEM_LOAD_16dp32b32xESZ_NS10_INS11_ILi2ELi4ELi3EEES14_NSR_INS5_IJS15_SF_EEENS5_IJSF_SC_EEEEEEENS4_39AutoVectorizingCopyWithAssumedAlignmentILi128EEENS4_14SM90_TMA_STOREES1Y_S20_S20_EEEvvEEEEvNT_6ParamsE,@"STO_CUDA_ENTRY STV_DEFAULT"
_ZN7cutlass13device_kernelINS_4gemm6kernel13GemmUniversalIN4cute5tupleIJiiiiEEENS1_10collective13CollectiveMmaINS1_35MainloopSm100TmaUmmaWarpSpecializedILi54ELi2ELi4ENS5_IJNS4_1CILi2EEENSA_ILi1EEESC_EEEEENS5_IJNSA_ILi64EEESF_NSA_ILi32EEEEEEaNS5_IJlSC_lEEEaSI_NS4_8TiledMMAINS4_8MMA_AtomIJNS4_15SM100_MMA_S8_SSIaaiLi64ELi64ELNS4_4UMMA5MajorE0ELSN_0ELNSM_8SaturateE0EEEEEENS4_6LayoutINS5_IJSC_SC_SC_EEENS5_IJNSA_ILi0EEEST_ST_EEEEENS5_IJNS4_10UnderscoreESW_SW_EEEEENS4_13SM90_TMA_LOADENS4_14ComposedLayoutINS4_7SwizzleILi1ELi4ELi3EEENS4_18smem_ptr_flag_bitsILi8EEENSR_INS5_IJNSA_ILi8EEESG_EEENS5_IJSG_SC_EEEEEEEvNS4_8identityENS4_23SM90_TMA_LOAD_MULTICASTES19_vS1A_EENS_8epilogue10collective18CollectiveEpilogueINS1D_23Sm100TmaWarpSpecializedILi1ELi1ELi32ELb0ELb0EEEJSH_NS5_IJNSR_ISF_SC_EES1I_EEEaSI_aSI_NS1D_6fusion15FusionCallbacksIS1H_NS1K_17LinearCombinationIaiaiLNS_15FloatRoundStyleE2EEESH_S1J_JEEENS4_5SM1004TMEM4LOAD26SM100_TMEM_LOAD_16dp32b32xESZ_NS10_INS11_ILi2ELi4ELi3EEES14_NSR_INS5_IJS15_SF_EEENS5_IJSF_SC_EEEEEEENS4_39AutoVectorizingCopyWithAssumedAlignmentILi128EEENS4_14SM90_TMA_STOREES1Y_S20_S20_EEEvvEEEEvNT_6ParamsE:
[----:B------:R-:W1:Y:S01]  /*0000*/  LDC R1, c[0x0][0x37c] ;  /* 0x0000df00ff017b82 */ /* 0x000e620000000800 */
[----:B------:R-:W2:Y:S01]  /*0010*/  S2R R69, SR_TID.X ;  /* 0x0000000000457919 */ /* 0x000ea20000002100 */
[----:B------:R-:W3:Y:S01]  /*0020*/  LDCU.64 UR8, c[0x0][0x890] ;  /* 0x00011200ff0877ac */ /* 0x000ee20008000a00 */
[----:B------:R-:W-:Y:S02]  /*0030*/  PRMT R80, RZ, 0x7610, R80 ;  /* 0x00007610ff507816 */ /* 0x000fe40000000050 */
[----:B------:R-:W-:Y:S01]  /*0040*/  ELECT P3, URZ, PT ;  /* 0x0000000000ff782f */ /* 0x000fe20003860000 */
[----:B---3--:R-:W-:-:S04]  /*0050*/  UISETP.NE.U32.AND UP0, UPT, UR8, URZ, UPT ;  /* 0x000000ff0800728c */ /* 0x008fc8000bf05070 */
[----:B------:R-:W-:Y:S01]  /*0060*/  UISETP.NE.AND.EX UP0, UPT, UR9, URZ, UPT, UP0 ;  /* 0x000000ff0900728c */ /* 0x000fe2000bf05300 */
[----:B--2---:R-:W-:-:S05]  /*0070*/  SHF.R.U32.HI R81, RZ, 0x5, R69 ;  /* 0x00000005ff517819 */ /* 0x004fca0000011645 */
[----:B------:R-:W2:Y:S02]  /*0080*/  SHFL.IDX PT, R0, R81, RZ, 0x1f ;  /* 0x00001fff51007589 */ /* 0x000ea400000e0000 */
[----:B--2---:R-:W-:Y:S01]  /*0090*/  R2UR UR18, R0 ;  /* 0x00000000001272ca */ /* 0x004fe200000e0000 */
[----:B-1----:R-:W-:-:S14]  /*00a0*/  BRA.U UP0, `(.L_x_0) ;  /* 0x0000000100307547 */ /* 0x002fdc000b800000 */
[----:B------:R-:W1:Y:S02]  /*00b0*/  LDCU.64 UR4, c[0x0][0x888] ;  /* 0x00011100ff0477ac */ /* 0x000e640008000a00 */
[----:B-1----:R-:W-:-:S04]  /*00c0*/  UISETP.NE.U32.AND UP0, UPT, UR4, URZ, UPT ;  /* 0x000000ff0400728c */ /* 0x002fc8000bf05070 */
[----:B------:R-:W-:-:S09]  /*00d0*/  UISETP.NE.AND.EX UP0, UPT, UR5, URZ, UPT, UP0 ;  /* 0x000000ff0500728c */ /* 0x000fd2000bf05300 */
[----:B------:R-:W-:Y:S05]  /*00e0*/  BRA.U !UP0, `(.L_x_1) ;  /* 0x0000000108147547 */ /* 0x000fea000b800000 */
[----:B------:R-:W1:Y:S01]  /*00f0*/  LDC.64 R2, c[0x0][0x888] ;  /* 0x00022200ff027b82 */ /* 0x000e620000000a00 */
[----:B------:R-:W1:Y:S02]  /*0100*/  LDCU.64 UR4, c[0x0][0x358] ;  /* 0x00006b00ff0477ac */ /* 0x000e640008000a00 */
[----:B-1----:R1:W5:Y:S01]  /*0110*/  LDG.E R39, desc[UR4][R2.64] ;  /* 0x0000000402277981 */ /* 0x002362000c1e1900 */
[----:B------:R-:W-:Y:S01]  /*0120*/  HFMA2 R80, -RZ, RZ, 0, 5.9604644775390625e-08 ;  /* 0x00000001ff507431 */ /* 0x000fe200000001ff */
[----:B------:R-:W-:Y:S05]  /*0130*/  BRA `(.L_x_0) ;  /* 0x00000000000c7947 */ /* 0x000fea0003800000 */
.L_x_1:
[----:B------:R-:W1:Y:S01]  /*0140*/  LDCU UR4, c[0x0][0x880] ;  /* 0x00011000ff0477ac */ /* 0x000e620008000800 */
[----:B------:R-:W-:Y:S01]  /*0150*/  HFMA2 R80, -RZ, RZ, 0, 5.9604644775390625e-08 ;  /* 0x00000001ff507431 */ /* 0x000fe200000001ff */
[----:B-1----:R-:W-:-:S07]  /*0160*/  MOV R39, UR4 ;  /* 0x0000000400277c02 */ /* 0x002fce0008000f00 */
.L_x_0:
[----:B------:R-:W2:Y:S02]  /*0170*/  LDCU.64 UR4, c[0x0][0x8b0] ;  /* 0x00011600ff0477ac */ /* 0x000ea40008000a00 */
[----:B--2---:R-:W-:-:S04]  /*0180*/  UISETP.NE.U32.AND UP0, UPT, UR4, URZ, UPT ;  /* 0x000000ff0400728c */ /* 0x004fc8000bf05070 */
[----:B------:R-:W-:-:S09]  /*0190*/  UISETP.NE.AND.EX UP0, UPT, UR5, URZ, UPT, UP0 ;  /* 0x000000ff0500728c */ /* 0x000fd2000bf05300 */
[----:B------:R-:W-:Y:S05]  /*01a0*/  BRA.U UP0, `(.L_x_2) ;  /* 0x0000000100287547 */ /* 0x000fea000b800000 */
[----:B------:R-:W2:Y:S02]  /*01b0*/  LDCU.64 UR4, c[0x0][0x8a8] ;  /* 0x00011500ff0477ac */ /* 0x000ea40008000a00 */
[----:B--2---:R-:W-:-:S04]  /*01c0*/  UISETP.NE.U32.AND UP0, UPT, UR4, URZ, UPT ;  /* 0x000000ff0400728c */ /* 0x004fc8000bf05070 */
[----:B------:R-:W-:-:S09]  /*01d0*/  UISETP.NE.AND.EX UP0, UPT, UR5, URZ, UPT, UP0 ;  /* 0x000000ff0500728c */ /* 0x000fd2000bf05300 */
[----:B------:R-:W-:Y:S05]  /*01e0*/  BRA.U !UP0, `(.L_x_3) ;  /* 0x0000000108107547 */ /* 0x000fea000b800000 */
[----:B-1----:R-:W1:Y:S01]  /*01f0*/  LDC.64 R2, c[0x0][0x8a8] ;  /* 0x00022a00ff027b82 */ /* 0x002e620000000a00 */
[----:B------:R-:W1:Y:S02]  /*0200*/  LDCU.64 UR4, c[0x0][0x358] ;  /* 0x00006b00ff0477ac */ /* 0x000e640008000a00 */
[----:B-1----:R2:W5:Y:S01]  /*0210*/  LDG.E R38, desc[UR4][R2.64] ;  /* 0x0000000402267981 */ /* 0x002562000c1e1900 */
[----:B------:R-:W-:Y:S05]  /*0220*/  BRA `(.L_x_2) ;  /* 0x0000000000087947 */ /* 0x000fea0003800000 */
.L_x_3:
[----:B------:R-:W2:Y:S02]  /*0230*/  LDCU UR4, c[0x0][0x8a0] ;  /* 0x00011400ff0477ac */ /* 0x000ea40008000800 */
[----:B--2---:R-:W-:Y:S02]  /*0240*/  MOV R38, UR4 ;  /* 0x0000000400267c02 */ /* 0x004fe40008000f00 */
.L_x_2:
[----:B------:R-:W-:Y:S01]  /*0250*/  IMAD.U32 R0, RZ, RZ, UR18 ;  /* 0x00000012ff007e24 */ /* 0x000fe2000f8e00ff */
[----:B------:R-:W-:Y:S04]  /*0260*/  BSSY.RECONVERGENT B0, `(.L_x_4) ;  /* 0x000000c000007945 */ /* 0x000fe80003800200 */
[C---:B------:R-:W-:Y:S02]  /*0270*/  ISETP.NE.OR P1, PT, R0.reuse, 0x1, !P3 ;  /* 0x000000010000780c */ /* 0x040fe40005f25670 */
[----:B------:R-:W-:-:S11]  /*0280*/  ISETP.NE.OR P0, PT, R0, 0x3, !P3 ;  /* 0x000000030000780c */ /* 0x000fd60005f05670 */
[----:B------:R-:W-:Y:S05]  /*0290*/  @P1 BRA `(.L_x_5) ;  /* 0x0000000000201947 */ /* 0x000fea0003800000 */
[----:B------:R-:W3:Y:S02]  /*02a0*/  LDCU.64 UR4, c[0x0][0x348] ;  /* 0x00006900ff0477ac */ /* 0x000ee40008000a00 */
[----:B---3--:R-:W-:Y:S02]  /*02b0*/  UIADD3 UR6, UP1, UPT, UR4, 0x80, URZ ;  /* 0x0000008004067890 */ /* 0x008fe4000ff3e0ff */
[----:B------:R-:W-:Y:S02]  /*02c0*/  UIADD3 UR4, UP0, UPT, UR4, 0x180, URZ ;  /* 0x0000018004047890 */ /* 0x000fe4000ff1e0ff */
[----:B------:R-:W-:Y:S02]  /*02d0*/  UIADD3.X UR7, UPT, UPT, URZ, UR5, URZ, UP1, !UPT ;  /* 0x00000005ff077290 */ /* 0x000fe40008ffe4ff */
[----:B------:R-:W-:-:S07]  /*02e0*/  UIADD3.X UR5, UPT, UPT, URZ, UR5, URZ, UP0, !UPT ;  /* 0x00000005ff057290 */ /* 0x000fce00087fe4ff */
[----:B------:R3:W-:Y:S02]  /*02f0*/  UTMACCTL.PF [UR6] ;  /* 0x00000000060079b9 */ /* 0x0007e40008040000 */
[----:B------:R3:W-:Y:S02]  /*0300*/  UTMACCTL.PF [UR4] ;  /* 0x00000000040079b9 */ /* 0x0007e40008040000 */
[----:B---3--:R-:W-:Y:S01]  /*0310*/  NOP ;  /* 0x0000000000007918 */ /* 0x008fe20000000000 */
.L_x_5:
[----:B------:R-:W-:Y:S05]  /*0320*/  BSYNC.RECONVERGENT B0 ;  /* 0x0000000000007941 */ /* 0x000fea0003800200 */
.L_x_4:
[----:B------:R-:W-:Y:S04]  /*0330*/  BSSY.RECONVERGENT B0, `(.L_x_6) ;  /* 0x000000a000007945 */ /* 0x000fe80003800200 */
        /* <DEDUP_REMOVED lines=9> */
.L_x_7:
[----:B------:R-:W-:Y:S05]  /*03d0*/  BSYNC.RECONVERGENT B0 ;  /* 0x0000000000007941 */ /* 0x000fea0003800200 */
.L_x_6:
[----:B------:R-:W3:Y:S01]  /*03e0*/  LDCU.64 UR4, c[0x0][0x888] ;  /* 0x00011100ff0477ac */ /* 0x000ee20008000a00 */
[----:B------:R-:W-:Y:S02]  /*03f0*/  UISETP.EQ.U32.AND UP2, UPT, UR8, URZ, UPT ;  /* 0x000000ff0800728c */ /* 0x000fe4000bf42070 */
[----:B------:R-:W-:Y:S02]  /*0400*/  UPLOP3.LUT UP3, UPT, UPT, UPT, UPT, 0x80, 0x8 ;  /* 0x000000000008789c */ /* 0x000fe40003f6f070 */
[----:B---3--:R-:W-:-:S04]  /*0410*/  UISETP.NE.U32.AND UP0, UPT, UR4, URZ, UPT ;  /* 0x000000ff0400728c */ /* 0x008fc8000bf05070 */
[----:B------:R-:W-:-:S04]  /*0420*/  UISETP.NE.AND.EX UP1, UPT, UR5, URZ, UPT, UP0 ;  /* 0x000000ff0500728c */ /* 0x000fc8000bf25300 */
[----:B------:R-:W-:-:S04]  /*0430*/  UISETP.EQ.OR.EX UP4, UPT, UR9, URZ, !UP1, UP2 ;  /* 0x000000ff0900728c */ /* 0x000fc8000cf82720 */
[----:B------:R-:W-:-:S05]  /*0440*/  UP2UR UR61, UPR, URZ, 0x10 ;  /* 0x00000010ff3d7883 */ /* 0x000fca0008000000 */
[----:B------:R-:W-:Y:S07]  /*0450*/  BRA.U !UP4, `(.L_x_8) ;  /* 0x000000010c207547 */ /* 0x000fee000b800000 */
[----:B-----5:R-:W-:Y:S01]  /*0460*/  R2UR UR5, R39 ;  /* 0x00000000270572ca */ /* 0x020fe200000e0000 */
[----:B------:R-:W-:Y:S02]  /*0470*/  UISETP.NE.U32.AND UP2, UPT, UR8, URZ, UPT ;  /* 0x000000ff0800728c */ /* 0x000fe4000bf45070 */
[----:B------:R-:W-:Y:S02]  /*0480*/  USEL UR4, URZ, 0xffffffff, UP1 ;  /* 0xffffffffff047887 */ /* 0x000fe40008800000 */
[----:B------:R-:W-:-:S08]  /*0490*/  UISETP.NE.AND.EX UP2, UPT, UR9, URZ, UPT, UP2 ;  /* 0x000000ff0900728c */ /* 0x000fd0000bf45320 */
[----:B------:R-:W-:-:S04]  /*04a0*/  UISETP.NE.AND UP0, UPT, UR5, URZ, UPT ;  /* 0x000000ff0500728c */ /* 0x000fc8000bf05270 */
[----:B------:R-:W-:-:S04]  /*04b0*/  @!UP2 USEL UR4, URZ, 0xffffffff, UP0 ;  /* 0xffffffffff04a887 */ /* 0x000fc80008000000 */
[----:B------:R-:W-:-:S04]  /*04c0*/  ULOP3.LUT UR4, UR4, 0x1, URZ, 0xc0, !UPT ;  /* 0x0000000104047892 */ /* 0x000fc8000f8ec0ff */
[----:B------:R-:W-:Y:S02]  /*04d0*/  UISETP.NE.U32.AND UP3, UPT, UR4, 0x1, UPT ;  /* 0x000000010400788c */ /* 0x000fe4000bf65070 */
.L_x_8:
[----:B-12---:R-:W1:Y:S02]  /*04e0*/  SHFL.IDX PT, R2, R81, RZ, 0x1f ;  /* 0x00001fff51027589 */ /* 0x006e6400000e0000 */
[----:B-1----:R-:W-:-:S13]  /*04f0*/  ISETP.NE.AND P0, PT, R2, RZ, PT ;  /* 0x000000ff0200720c */ /* 0x002fda0003f05270 */
[----:B------:R-:W-:Y:S05]  /*0500*/  @P0 BRA `(.L_x_9) ;  /* 0x0000000400f40947 */ /* 0x000fea0003800000 */
[----:B------:R-:W-:Y:S01]  /*0510*/  ELECT P0, URZ, PT ;  /* 0x0000000000ff782f */ /* 0x000fe20003800000 */
[----:B------:R-:W-:-:S12]  /*0520*/  BSSY.RECONVERGENT B0, `(.L_x_9) ;  /* 0x000007b000007945 */ /* 0x000fd80003800200 */
[----:B------:R-:W-:Y:S05]  /*0530*/  @!P0 BRA `(.L_x_10) ;  /* 0x0000000400e48947 */ /* 0x000fea0003800000 */
[----:B------:R-:W1:Y:S01]  /*0540*/  S2UR UR4, SR_CgaCtaId ;  /* 0x00000000000479c3 */ /* 0x000e620000008800 */
[----:B------:R-:W-:Y:S01]  /*0550*/  UMOV UR5, 0x400 ;  /* 0x0000040000057882 */ /* 0x000fe20000000000 */
[----:B------:R-:W-:Y:S01]  /*0560*/  UMOV UR8, 0x1 ;  /* 0x0000000100087882 */ /* 0x000fe20000000000 */
[----:B------:R-:W-:Y:S01]  /*0570*/  UMOV UR6, 0x2 ;  /* 0x0000000200067882 */ /* 0x000fe20000000000 */
[----:B------:R-:W-:-:S04]  /*0580*/  UIADD3 UR8, UPT, UPT, -UR8, 0x100000, URZ ;  /* 0x0010000008087890 */ /* 0x000fc8000fffe1ff */
[----:B------:R-:W-:Y:S02]  /*0590*/  USHF.L.U32 UR9, UR8, 0xb, URZ ;  /* 0x0000000b08097899 */ /* 0x000fe400080006ff */
[----:B------:R-:W-:Y:S02]  /*05a0*/  USHF.L.U32 UR8, UR8, 0x1, URZ ;  /* 0x0000000108087899 */ /* 0x000fe400080006ff */
[----:B------:R-:W-:-:S04]  /*05b0*/  UIADD3 UR6, UPT, UPT, -UR6, 0x100000, URZ ;  /* 0x0010000006067890 */ /* 0x000fc8000fffe1ff */
[----:B------:R-:W-:Y:S02]  /*05c0*/  USHF.L.U32 UR7, UR6, 0xb, URZ ;  /* 0x0000000b06077899 */ /* 0x000fe400080006ff */
[----:B------:R-:W-:Y:S02]  /*05d0*/  USHF.L.U32 UR6, UR6, 0x1, URZ ;  /* 0x0000000106067899 */ /* 0x000fe400080006ff */
[----:B-1----:R-:W-:Y:S01]  /*05e0*/  ULEA UR4, UR4, UR5, 0x18 ;  /* 0x0000000504047291 */ /* 0x002fe2000f8ec0ff */
[----:B------:R-:W1:Y:S11]  /*05f0*/  FENCE.VIEW.ASYNC.S ;  /* 0x00000000000073c6 */ /* 0x000e760000000000 */
[----:B-1----:R1:W2:Y:S01]  /*0600*/  SYNCS.EXCH.64 URZ, [UR4], UR8 ;  /* 0x0000000804ff75b2 */ /* 0x0022a20008000100 */
[----:B------:R1:W3:Y:S01]  /*0610*/  SYNCS.EXCH.64 URZ, [UR4+0x1b0], UR6 ;  /* 0x0001b00604ff75b2 */ /* 0x0002e20008000100 */
[----:B------:R1:W4:Y:S01]  /*0620*/  SYNCS.EXCH.64 URZ, [UR4+0x8], UR8 ;  /* 0x0000080804ff75b2 */ /* 0x0003220008000100 */
[----:B------:R1:W1:Y:S01]  /*0630*/  SYNCS.EXCH.64 URZ, [UR4+0x1b8], UR6 ;  /* 0x0001b80604ff75b2 */ /* 0x0002620008000100 */
        /* <DEDUP_REMOVED lines=104> */
[----:B--234-:R-:W-:Y:S01]  /*0cc0*/  NOP ;  /* 0x0000000000007918 */ /* 0x01cfe20000000000 */
.L_x_10:
[----:B-1----:R-:W-:Y:S05]  /*0cd0*/  BSYNC.RECONVERGENT B0 ;  /* 0x0000000000007941 */ /* 0x002fea0003800200 */
.L_x_9:
[----:B------:R-:W1:Y:S01]  /*0ce0*/  SHFL.IDX PT, R2, R81, RZ, 0x1f ;  /* 0x00001fff51027589 */ /* 0x000e6200000e0000 */
[----:B------:R-:W-:Y:S01]  /*0cf0*/  NOP ;  /* 0x0000000000007918 */ /* 0x000fe20000000000 */
[----:B-1----:R-:W-:-:S13]  /*0d00*/  ISETP.NE.AND P0, PT, R2, 0x1, PT ;  /* 0x000000010200780c */ /* 0x002fda0003f05270 */
[----:B------:R-:W-:Y:S05]  /*0d10*/  @P0 BRA `(.L_x_11) ;  /* 0x0000000000400947 */ /* 0x000fea0003800000 */
        /* <DEDUP_REMOVED lines=9> */
[----:B------:R-:W-:Y:S01]  /*0db0*/  USHF.L.U32 UR6, UR6, 0x1, URZ ;  /* 0x0000000106067899 */ /* 0x000fe200080006ff */
[----:B------:R-:W-:Y:S01]  /*0dc0*/  ELECT P0, URZ, PT ;  /* 0x0000000000ff782f */ /* 0x000fe20003800000 */
[----:B-1----:R-:W-:Y:S01]  /*0dd0*/  ULEA UR4, UR4, UR5, 0x18 ;  /* 0x0000000504047291 */ /* 0x002fe2000f8ec0ff */
[----:B------:R-:W1:Y:S11]  /*0de0*/  FENCE.VIEW.ASYNC.S ;  /* 0x00000000000073c6 */ /* 0x000e760000000000 */
[----:B-1----:R1:W2:Y:S01]  /*0df0*/  SYNCS.EXCH.64 URZ, [UR4+0x360], UR8 ;  /* 0x0003600804ff75b2 */ /* 0x0022a20008000100 */
[----:B------:R1:W3:Y:S01]  /*0e00*/  SYNCS.EXCH.64 URZ, [UR4+0x368], UR6 ;  /* 0x0003680604ff75b2 */ /* 0x0002e20008000100 */
[----:B------:R-:W-:Y:S01]  /*0e10*/  NOP ;  /* 0x0000000000007918 */ /* 0x000fe20000000000 */
.L_x_11:
[----:B------:R-:W4:Y:S01]  /*0e20*/  SHFL.IDX PT, R2, R81, RZ, 0x1f ;  /* 0x00001fff51027589 */ /* 0x000f2200000e0000 */
[----:B------:R-:W-:Y:S01]  /*0e30*/  NOP ;  /* 0x0000000000007918 */ /* 0x000fe20000000000 */
[----:B----4-:R-:W-:-:S13]  /*0e40*/  ISETP.NE.AND P0, PT, R2, 0x3, PT ;  /* 0x000000030200780c */ /* 0x010fda0003f05270 */
[----:B------:R-:W-:Y:S05]  /*0e50*/  @P0 BRA `(.L_x_12) ;  /* 0x0000000000300947 */ /* 0x000fea0003800000 */
[----:B-1----:R-:W1:Y:S01]  /*0e60*/  S2UR UR4, SR_CgaCtaId ;  /* 0x00000000000479c3 */ /* 0x002e620000008800 */
[----:B------:R-:W-:Y:S01]  /*0e70*/  UMOV UR6, 0x400 ;  /* 0x0000040000067882 */ /* 0x000fe20000000000 */
[----:B------:R-:W-:Y:S01]  /*0e80*/  UMOV UR5, 0x20 ;  /* 0x0000002000057882 */ /* 0x000fe20000000000 */
[----:B------:R-:W-:Y:S01]  /*0e90*/  ELECT P0, URZ, PT ;  /* 0x0000000000ff782f */ /* 0x000fe20003800000 */
[----:B-1----:R-:W-:Y:S02]  /*0ea0*/  ULEA UR6, UR4, UR6, 0x18 ;  /* 0x0000000604067291 */ /* 0x002fe4000f8ec0ff */
[----:B------:R-:W-:-:S04]  /*0eb0*/  UIADD3 UR4, UPT, UPT, -UR5, 0x100000, URZ ;  /* 0x0010000005047890 */ /* 0x000fc8000fffe1ff */
[----:B------:R-:W-:Y:S02]  /*0ec0*/  USHF.L.U32 UR5, UR4, 0xb, URZ ;  /* 0x0000000b04057899 */ /* 0x000fe400080006ff */
[----:B------:R-:W-:Y:S01]  /*0ed0*/  USHF.L.U32 UR4, UR4, 0x1, URZ ;  /* 0x0000000104047899 */ /* 0x000fe200080006ff */
[----:B------:R-:W1:Y:S11]  /*0ee0*/  FENCE.VIEW.ASYNC.S ;  /* 0x00000000000073c6 */ /* 0x000e760000000000 */
[----:B-1----:R4:W1:Y:S01]  /*0ef0*/  SYNCS.EXCH.64 URZ, [UR6+0x370], UR4 ;  /* 0x0003700406ff75b2 */ /* 0x0028620008000100 */
[----:B------:R4:W1:Y:S02]  /*0f00*/  SYNCS.EXCH.64 URZ, [UR6+0x378], UR4 ;  /* 0x0003780406ff75b2 */ /* 0x0008640008000100 */
[----:B----4-:R-:W-:Y:S01]  /*0f10*/  NOP ;  /* 0x0000000000007918 */ /* 0x010fe20000000000 */
.L_x_12:
[----:B------:R-:W4:Y:S01]  /*0f20*/  SHFL.IDX PT, R2, R81, RZ, 0x1f ;  /* 0x00001fff51027589 */ /* 0x000f2200000e0000 */
[----:B------:R-:W-:Y:S01]  /*0f30*/  NOP ;  /* 0x0000000000007918 */ /* 0x000fe20000000000 */
[----:B----4-:R-:W-:-:S13]  /*0f40*/  ISETP.NE.AND P0, PT, R2, 0x4, PT ;  /* 0x000000040200780c */ /* 0x010fda0003f05270 */
[----:B------:R-:W-:Y:S05]  /*0f50*/  @P0 BRA `(.L_x_13) ;  /* 0x00000000004c0947 */ /* 0x000fea0003800000 */
[----:B-1----:R-:W1:Y:S01]  /*0f60*/  S2UR UR6, SR_CgaCtaId ;  /* 0x00000000000679c3 */ /* 0x002e620000008800 */
[----:B------:R-:W-:Y:S01]  /*0f70*/  UMOV UR4, 0x1e0 ;  /* 0x000001e000047882 */ /* 0x000fe20000000000 */
[----:B------:R-:W-:Y:S01]  /*0f80*/  UMOV UR5, 0x400 ;  /* 0x0000040000057882 */ /* 0x000fe20000000000 */
[----:B------:R-:W-:Y:S01]  /*0f90*/  USEL UR4, UR4, 0x1a0, UP3 ;  /* 0x000001a004047887 */ /* 0x000fe20009800000 */
[----:B------:R-:W-:Y:S01]  /*0fa0*/  UMOV UR8, 0x1 ;  /* 0x0000000100087882 */ /* 0x000fe20000000000 */
[----:B------:R-:W-:Y:S01]  /*0fb0*/  ELECT P0, URZ, PT ;  /* 0x0000000000ff782f */ /* 0x000fe20003800000 */
[----:B------:R-:W-:-:S04]  /*0fc0*/  UIADD3 UR8, UPT, UPT, -UR8, 0x100000, URZ ;  /* 0x0010000008087890 */ /* 0x000fc8000fffe1ff */
[----:B------:R-:W-:Y:S02]  /*0fd0*/  USHF.L.U32 UR9, UR8, 0xb, URZ ;  /* 0x0000000b08097899 */ /* 0x000fe400080006ff */
[----:B------:R-:W-:Y:S02]  /*0fe0*/  USHF.L.U32 UR8, UR8, 0x1, URZ ;  /* 0x0000000108087899 */ /* 0x000fe400080006ff */
[----:B-1----:R-:W-:Y:S02]  /*0ff0*/  ULEA UR6, UR6, UR5, 0x18 ;  /* 0x0000000506067291 */ /* 0x002fe4000f8ec0ff */
[----:B------:R-:W-:-:S04]  /*1000*/  UIADD3 UR4, UPT, UPT, -UR4, 0x100000, URZ ;  /* 0x0010000004047890 */ /* 0x000fc8000fffe1ff */
[----:B------:R-:W-:Y:S02]  /*1010*/  USHF.L.U32 UR5, UR4, 0xb, URZ ;  /* 0x0000000b04057899 */ /* 0x000fe400080006ff */
[----:B------:R-:W-:Y:S01]  /*1020*/  USHF.L.U32 UR4, UR4, 0x1, URZ ;  /* 0x0000000104047899 */ /* 0x000fe200080006ff */
[----:B------:R-:W1:Y:S03]  /*1030*/  FENCE.VIEW.ASYNC.S ;  /* 0x00000000000073c6 */ /* 0x000e660000000000 */
[----:B-1----:R4:W1:Y:S08]  /*1040*/  SYNCS.EXCH.64 URZ, [UR6+0x380], UR8 ;  /* 0x0003800806ff75b2 */ /* 0x0028700008000100 */
[----:B------:R4:W1:Y:S01]  /*1050*/  SYNCS.EXCH.64 URZ, [UR6+0x390], UR4 ;  /* 0x0003900406ff75b2 */ /* 0x0008620008000100 */
[----:B------:R4:W1:Y:S01]  /*1060*/  SYNCS.EXCH.64 URZ, [UR6+0x388], UR8 ;  /* 0x0003880806ff75b2 */ /* 0x0008620008000100 */
[----:B------:R4:W1:Y:S02]  /*1070*/  SYNCS.EXCH.64 URZ, [UR6+0x398], UR4 ;  /* 0x0003980406ff75b2 */ /* 0x0008640008000100 */
[----:B----4-:R-:W-:Y:S01]  /*1080*/  NOP ;  /* 0x0000000000007918 */ /* 0x010fe20000000000 */
.L_x_13:
[----:B------:R-:W4:Y:S01]  /*1090*/  SHFL.IDX PT, R2, R81, RZ, 0x1f ;  /* 0x00001fff51027589 */ /* 0x000f2200000e0000 */
[----:B------:R-:W-:Y:S01]  /*10a0*/  NOP ;  /* 0x0000000000007918 */ /* 0x000fe20000000000 */
[----:B----4-:R-:W-:-:S13]  /*10b0*/  ISETP.NE.AND P0, PT, R2, 0x5, PT ;  /* 0x000000050200780c */ /* 0x010fda0003f05270 */
[----:B------:R-:W-:Y:S05]  /*10c0*/  @P0 BRA `(.L_x_14) ;  /* 0x0000000000580947 */ /* 0x000fea0003800000 */
[----:B-1----:R-:W1:Y:S01]  /*10d0*/  S2UR UR4, SR_CgaCtaId ;  /* 0x00000000000479c3 */ /* 0x002e620000008800 */
        /* <DEDUP_REMOVED lines=12> */
[----:B-1----:R4:W1:Y:S01]  /*11a0*/  SYNCS.EXCH.64 URZ, [UR4+0x3a0], UR8 ;  /* 0x0003a00804ff75b2 */ /* 0x0028620008000100 */
[----:B------:R4:W1:Y:S01]  /*11b0*/  SYNCS.EXCH.64 URZ, [UR4+0x3c0], UR6 ;  /* 0x0003c00604ff75b2 */ /* 0x0008620008000100 */
[----:B------:R4:W1:Y:S01]  /*11c0*/  SYNCS.EXCH.64 URZ, [UR4+0x3a8], UR8 ;  /* 0x0003a80804ff75b2 */ /* 0x0008620008000100 */
[----:B------:R4:W1:Y:S01]  /*11d0*/  SYNCS.EXCH.64 URZ, [UR4+0x3c8], UR6 ;  /* 0x0003c80604ff75b2 */ /* 0x0008620008000100 */
[----:B------:R4:W1:Y:S01]  /*11e0*/  SYNCS.EXCH.64 URZ, [UR4+0x3b0], UR8 ;  /* 0x0003b00804ff75b2 */ /* 0x0008620008000100 */
[----:B------:R4:W1:Y:S01]  /*11f0*/  SYNCS.EXCH.64 URZ, [UR4+0x3d0], UR6 ;  /* 0x0003d00604ff75b2 */ /* 0x0008620008000100 */
[----:B------:R4:W1:Y:S01]  /*1200*/  SYNCS.EXCH.64 URZ, [UR4+0x3b8], UR8 ;  /* 0x0003b80804ff75b2 */ /* 0x0008620008000100 */
[----:B------:R4:W1:Y:S02]  /*1210*/  SYNCS.EXCH.64 URZ, [UR4+0x3d8], UR6 ;  /* 0x0003d80604ff75b2 */ /* 0x0008640008000100 */
[----:B----4-:R-:W-:Y:S01]  /*1220*/  NOP ;  /* 0x0000000000007918 */ /* 0x010fe20000000000 */
.L_x_14:
[----:B------:R-:W4:Y:S01]  /*1230*/  SHFL.IDX PT, R2, R81, RZ, 0x1f ;  /* 0x00001fff51027589 */ /* 0x000f2200000e0000 */
[----:B------:R-:W1:Y:S01]  /*1240*/  S2UR UR48, SR_CgaCtaId ;  /* 0x00000000003079c3 */ /* 0x000e620000008800 */
[----:B------:R-:W-:Y:S01]  /*1250*/  NOP ;  /* 0x0000000000007918 */ /* 0x000fe20000000000 */
[----:B----4-:R-:W-:-:S13]  /*1260*/  ISETP.NE.AND P0, PT, R2, 0x3, PT ;  /* 0x000000030200780c */ /* 0x010fda0003f05270 */
[----:B-1----:R-:W-:Y:S05]  /*1270*/  @P0 BRA `(.L_x_15) ;  /* 0x0000000000340947 */ /* 0x002fea0003800000 */
[----:B------:R-:W-:Y:S01]  /*1280*/  UMOV UR4, 0x400 ;  /* 0x0000040000047882 */ /* 0x000fe20000000000 */
[----:B------:R-:W-:Y:S01]  /*1290*/  UMOV UR6, 0x20 ;  /* 0x0000002000067882 */ /* 0x000fe20000000000 */
[----:B------:R-:W-:Y:S02]  /*12a0*/  ULEA UR4, UR48, UR4, 0x18 ;  /* 0x0000000430047291 */ /* 0x000fe4000f8ec0ff */
[----:B------:R-:W-:-:S04]  /*12b0*/  UIADD3 UR6, UPT, UPT, -UR6, 0x100000, URZ ;  /* 0x0010000006067890 */ /* 0x000fc8000fffe1ff */
[----:B------:R-:W-:Y:S02]  /*12c0*/  USHF.L.U32 UR7, UR6, 0xb, URZ ;  /* 0x0000000b06077899 */ /* 0x000fe400080006ff */
[----:B------:R-:W-:Y:S01]  /*12d0*/  USHF.L.U32 UR6, UR6, 0x1, URZ ;  /* 0x0000000106067899 */ /* 0x000fe200080006ff */
[----:B------:R-:W-:Y:S01]  /*12e0*/  ELECT P0, URZ, PT ;  /* 0x0000000000ff782f */ /* 0x000fe20003800000 */
[----:B------:R-:W1:Y:S10]  /*12f0*/  FENCE.VIEW.ASYNC.S ;  /* 0x00000000000073c6 */ /* 0x000e740000000000 */
[----:B-1----:R1:W4:Y:S01]  /*1300*/  SYNCS.EXCH.64 URZ, [UR4+0x3e0], UR6 ;  /* 0x0003e00604ff75b2 */ /* 0x0023220008000100 */
[----:B------:R1:W1:Y:S01]  /*1310*/  SYNCS.EXCH.64 URZ, [UR4+0x3f0], UR6 ;  /* 0x0003f00604ff75b2 */ /* 0x0002620008000100 */
[----:B------:R1:W1:Y:S01]  /*1320*/  SYNCS.EXCH.64 URZ, [UR4+0x3e8], UR6 ;  /* 0x0003e80604ff75b2 */ /* 0x0002620008000100 */
[----:B------:R1:W1:Y:S01]  /*1330*/  SYNCS.EXCH.64 URZ, [UR4+0x3f8], UR6 ;  /* 0x0003f80604ff75b2 */ /* 0x0002620008000100 */
[----:B------:R-:W-:Y:S01]  /*1340*/  NOP ;  /* 0x0000000000007918 */ /* 0x000fe20000000000 */
.L_x_15:
[----:B-1----:R-:W1:Y:S01]  /*1350*/  LDCU UR4, c[0x0][0x36c] ;  /* 0x00006d80ff0477ac */ /* 0x002e620008000800 */
[----:B------:R-:W-:Y:S01]  /*1360*/  ISETP.NE.OR P3, PT, R0, 0x2, !P3 ;  /* 0x000000020000780c */ /* 0x000fe20005f65670 */
[----:B------:R-:W-:Y:S01]  /*1370*/  NOP ;  /* 0x0000000000007918 */ /* 0x000fe20000000000 */
[----:B------:R-:W-:Y:S01]  /*1380*/  LOP3.LUT R0, R69, 0x1f, RZ, 0xc0, !PT ;  /* 0x0000001f45007812 */ /* 0x000fe200078ec0ff */
[----:B------:R-:W-:Y:S02]  /*1390*/  UISETP.NE.AND UP4, UPT, UR18, 0x2, UPT ;  /* 0x000000021200788c */ /* 0x000fe4000bf85270 */
[----:B------:R-:W-:Y:S02]  /*13a0*/  UISETP.NE.AND UP5, UPT, UR18, URZ, UPT ;  /* 0x000000ff1200728c */ /* 0x000fe4000bfa5270 */
[----:B-1----:R-:W-:-:S09]  /*13b0*/  UISETP.EQ.U32.AND UP6, UPT, UR4, 0x1, UPT ;  /* 0x000000010400788c */ /* 0x002fd2000bfc2070 */
[----:B------:R-:W-:Y:S05]  /*13c0*/  BRA.U !UP6, `(.L_x_16) ;  /* 0x000000010e087547 */ /* 0x000fea000b800000 */
[----:B--234-:R-:W-:Y:S01]  /*13d0*/  UCGABAR_ARV ;  /* 0x00000000000079c7 */ /* 0x01cfe20008000000 */
[----:B------:R-:W-:Y:S05]  /*13e0*/  BRA `(.L_x_17) ;  /* 0x0000000000047947 */ /* 0x000fea0003800000 */
.L_x_16:
[----:B--234-:R-:W-:Y:S01]  /*13f0*/  NOP ;  /* 0x0000000000007918 */ /* 0x01cfe20000000000 */
.L_x_17:
[----:B------:R-:W1:Y:S01]  /*1400*/  S2UR UR46, SR_CTAID.X ;  /* 0x00000000002e79c3 */ /* 0x000e620000002500 */
[----:B------:R-:W-:-:S05]  /*1410*/  CS2R.32 R3, SR_CgaSize ;  /* 0x0000000000037805 */ /* 0x000fca0000008a00 */
[----:B------:R-:W-:-:S05]  /*1420*/  IMAD R3, R3, -0xa0, RZ ;  /* 0xffffff6003037824 */ /* 0x000fca00078e02ff */
[----:B------:R-:W-:-:S14]  /*1430*/  R2UR UR5, R3 ;  /* 0x00000000030572ca */ /* 0x000fdc00000e0000 */
[----:B------:R-:W2:Y:S01]  /*1440*/  LDCU UR5, c[0x0][UR5+0x2b0] ;  /* 0x00005600050577ac */ /* 0x000ea20008000800 */
[----:B------:R-:W-:-:S05]  /*1450*/  CS2R.32 R3, SR_CgaSize ;  /* 0x0000000000037805 */ /* 0x000fca0000008a00 */
[----:B------:R-:W-:-:S05]  /*1460*/  IMAD R3, R3, -0xa0, RZ ;  /* 0xffffff6003037824 */ /* 0x000fca00078e02ff */
[----:B------:R-:W-:-:S14]  /*1470*/  R2UR UR4, R3 ;  /* 0x00000000030472ca */ /* 0x000fdc00000e0000 */
[----:B------:R-:W3:Y:S01]  /*1480*/  LDCU UR4, c[0x0][UR4+0x2b4] ;  /* 0x00005680040477ac */ /* 0x000ee20008000800 */
[----:B------:R-:W4:Y:S01]  /*1490*/  S2UR UR45, SR_CTAID.Y ;  /* 0x00000000002d79c3 */ /* 0x000f220000002600 */
[----:B------:R-:W-:-:S05]  /*14a0*/  CS2R.32 R3, SR_CgaSize ;  /* 0x0000000000037805 */ /* 0x000fca0000008a00 */
[----:B------:R-:W-:-:S05]  /*14b0*/  IMAD R3, R3, -0xa0, RZ ;  /* 0xffffff6003037824 */ /* 0x000fca00078e02ff */
[----:B------:R-:W-:-:S14]  /*14c0*/  R2UR UR60, R3 ;  /* 0x00000000033c72ca */ /* 0x000fdc00000e0000 */
[----:B------:R-:W3:Y:S01]  /*14d0*/  LDCU UR60, c[0x0][UR60+0x2a0] ;  /* 0x000054003c3c77ac */ /* 0x000ee20008000800 */
[----:B------:R-:W-:-:S05]  /*14e0*/  CS2R.32 R3, SR_CgaSize ;  /* 0x0000000000037805 */ /* 0x000fca0000008a00 */
[----:B------:R-:W-:-:S05]  /*14f0*/  IMAD R3, R3, -0xa0, RZ ;  /* 0xffffff6003037824 */ /* 0x000fca00078e02ff */
[----:B------:R-:W-:-:S14]  /*1500*/  R2UR UR57, R3 ;  /* 0x00000000033972ca */ /* 0x000fdc00000e0000 */
[----:B------:R-:W3:Y:S01]  /*1510*/  LDCU UR57, c[0x0][UR57+0x2a4] ;  /* 0x00005480393977ac */ /* 0x000ee20008000800 */
[----:B------:R-:W-:Y:S01]  /*1520*/  USHF.L.U32 UR24, UR48, 0xa, URZ ;  /* 0x0000000a30187899 */ /* 0x000fe200080006ff */
[----:B------:R-:W3:Y:S01]  /*1530*/  LDCU UR19, c[0x0][0xb24] ;  /* 0x00016480ff1377ac */ /* 0x000ee20008000800 */
[----:B------:R-:W3:Y:S01]  /*1540*/  LDCU UR42, c[0x0][0xb24] ;  /* 0x00016480ff2a77ac */ /* 0x000ee20008000800 */
[----:B-1----:R-:W-:Y:S01]  /*1550*/  I2FP.F32.U32 R3, UR46 ;  /* 0x0000002e00037c45 */ /* 0x002fe20008201000 */
[----:B------:R-:W1:Y:S04]  /*1560*/  LDCU UR22, c[0x0][0xb30] ;  /* 0x00016600ff1677ac */ /* 0x000e680008000800 */
[----:B--2---:R-:W-:Y:S01]  /*1570*/  FMUL R3, R3, UR5 ;  /* 0x0000000503037c20 */ /* 0x004fe20008400000 */
[----:B------:R-:W-:Y:S01]  /*1580*/  ULOP3.LUT UR24, UR24, 0x400, URZ, 0xc0, !UPT ;  /* 0x0000040018187892 */ /* 0x000fe2000f8ec0ff */
[----:B----4-:R-:W-:-:S04]  /*1590*/  I2FP.F32.U32 R2, UR45 ;  /* 0x0000002d00027c45 */ /* 0x010fc80008201000 */
[----:B------:R-:W2:Y:S01]  /*15a0*/  F2I.U32.TRUNC.NTZ R3, R3 ;  /* 0x0000000300037305 */ /* 0x000ea2000020f000 */
[----:B---3--:R-:W-:-:S07]  /*15b0*/  FMUL R2, R2, UR4 ;  /* 0x0000000402027c20 */ /* 0x008fce0008400000 */
[----:B------:R-:W3:Y:S01]  /*15c0*/  F2I.U32.TRUNC.NTZ R2, R2 ;  /* 0x0000000200027305 */ /* 0x000ee2000020f000 */
[----:B--2---:R-:W-:Y:S02]  /*15d0*/  R2UR UR5, R3 ;  /* 0x00000000030572ca */ /* 0x004fe400000e0000 */
[----:B---3--:R-:W-:Y:S02]  /*15e0*/  R2UR UR4, R2 ;  /* 0x00000000020472ca */ /* 0x008fe400000e0000 */
[----:B------:R-:W-:-:S09]  /*15f0*/  PRMT R2, RZ, 0x7610, R2 ;  /* 0x00007610ff027816 */ /* 0x000fd20000000002 */
[----:B------:R-:W-:-:S04]  /*1600*/  UIADD3 UR5, UPT, UPT, -UR5, URZ, URZ ;  /* 0x000000ff05057290 */ /* 0x000fc8000fffe1ff */
[----:B------:R-:W-:Y:S02]  /*1610*/  UIMAD UR60, UR60, UR5, UR46 ;  /* 0x000000053c3c72a4 */ /* 0x000fe4000f8e022e */
[----:B------:R-:W-:-:S04]  /*1620*/  UIADD3 UR4, UPT, UPT, -UR4, URZ, URZ ;  /* 0x000000ff04047290 */ /* 0x000fc8000fffe1ff */
[----:B------:R-:W-:Y:S01]  /*1630*/  UIMAD UR57, UR57, UR4, UR45 ;  /* 0x00000004393972a4 */ /* 0x000fe2000f8e022d */
[----:B-1----:R-:W-:Y:S11]  /*1640*/  BRA.U UP5, `(.L_x_18) ;  /* 0x0000000105247547 */ /* 0x002ff6000b800000 */
[----:B------:R-:W-:-:S04]  /*1650*/  UISETP.NE.AND UP0, UPT, UR57, URZ, UPT ;  /* 0x000000ff3900728c */ /* 0x000fc8000bf05270 */
[----:B------:R-:W-:-:S04]  /*1660*/  UISETP.EQ.OR UP0, UPT, UR60, URZ, !UP0 ;  /* 0x000000ff3c00728c */ /* 0x000fc8000c702670 */
[----:B------:R-:W-:Y:S02]  /*1670*/  USEL UR5, URZ, 0x1, !UP0 ;  /* 0x00000001ff057887 */ /* 0x000fe4000c000000 */
[----:B------:R-:W-:-:S04]  /*1680*/  UISETP.NE.AND UP0, UPT, UR57, URZ, UPT ;  /* 0x000000ff3900728c */ /* 0x000fc8000bf05270 */
[----:B------:R-:W-:Y:S02]  /*1690*/  USEL UR4, URZ, 0x2, UP0 ;  /* 0x00000002ff047887 */ /* 0x000fe40008000000 */
[----:B------:R-:W-:-:S04]  /*16a0*/  UISETP.NE.AND UP0, UPT, UR60, 0x1, UPT ;  /* 0x000000013c00788c */ /* 0x000fc8000bf05270 */
[----:B------:R-:W-:-:S04]  /*16b0*/  USEL UR4, UR4, 0x2, UP0 ;  /* 0x0000000204047887 */ /* 0x000fc80008000000 */
[----:B------:R-:W-:-:S06]  /*16c0*/  UIADD3 UR4, UPT, UPT, UR5, UR4, URZ ;  /* 0x0000000405047290 */ /* 0x000fcc000fffe0ff */
[----:B------:R-:W-:-:S07]  /*16d0*/  MOV R2, UR4 ;  /* 0x0000000400027c02 */ /* 0x000fce0008000f00 */
.L_x_18:
[----:B------:R-:W1:Y:S01]  /*16e0*/  S2UR UR36, SR_CTAID.Z ;  /* 0x00000000002479c3 */ /* 0x000e620000002700 */
[----:B------:R-:W-:-:S09]  /*16f0*/  UISETP.GE.AND UP0, UPT, UR19, 0x1, UPT ;  /* 0x000000011300788c */ /* 0x000fd2000bf06270 */
[----:B------:R-:W-:Y:S05]  /*1700*/  BRA.U !UP0, `(.L_x_19) ;  /* 0x0000000108d07547 */ /* 0x000fea000b800000 */
[----:B------:R-:W2:Y:S01]  /*1710*/  LDCU UR20, c[0x0][0xb0c] ;  /* 0x00016180ff1477ac */ /* 0x000ea20008000800 */
[----:B------:R-:W3:Y:S01]  /*1720*/  LDCU.128 UR12, c[0x0][0xb10] ;  /* 0x00016200ff0c77ac */ /* 0x000ee20008000c00 */
[----:B------:R-:W4:Y:S01]  /*1730*/  LDCU UR6, c[0x0][0x370] ;  /* 0x00006e00ff0677ac */ /* 0x000f220008000800 */
[----:B------:R-:W1:Y:S01]  /*1740*/  LDCU UR7, c[0x0][0x374] ;  /* 0x00006e80ff0777ac */ /* 0x000e620008000800 */
[----:B------:R-:W1:Y:S01]  /*1750*/  LDCU UR21, c[0x0][0xb20] ;  /* 0x00016400ff1577ac */ /* 0x000e620008000800 */
[----:B--2---:R-:W-:Y:S02]  /*1760*/  UISETP.NE.AND UP0, UPT, UR20, 0x1, UPT ;  /* 0x000000011400788c */ /* 0x004fe4000bf05270 */
[----:B---3--:R-:W-:Y:S01]  /*1770*/  UIMAD.WIDE.U32 UR4, UR46, UR12, URZ ;  /* 0x0000000c2e0472a5 */ /* 0x008fe2000f8e00ff */
[----:B------:R-:W2:Y:S01]  /*1780*/  LDCU.64 UR8, c[0x0][0xb28] ;  /* 0x00016500ff0877ac */ /* 0x000ea20008000a00 */
[----:B----4-:R-:W-:Y:S02]  /*1790*/  UIMAD.WIDE.U32 UR10, UR6, UR12, URZ ;  /* 0x0000000c060a72a5 */ /* 0x010fe4000f8e00ff */
[----:B------:R-:W-:-:S02]  /*17a0*/  USHF.R.U32.HI UR5, URZ, UR13, UR5 ;  /* 0x0000000dff057299 */ /* 0x000fc40008011605 */
[----:B------:R-:W-:Y:S02]  /*17b0*/  UISETP.NE.AND UP2, UPT, UR19, 0x1, UPT ;  /* 0x000000011300788c */ /* 0x000fe4000bf45270 */
[----:B------:R-:W-:Y:S01]  /*17c0*/  USEL UR5, UR46, UR5, !UP0 ;  /* 0x000000052e057287 */ /* 0x000fe2000c000000 */
[----:B------:R-:W-:Y:S01]  /*17d0*/  UMOV UR10, UR11 ;  /* 0x0000000b000a7c82 */ /* 0x000fe20008000000 */
[----:B------:R-:W-:Y:S02]  /*17e0*/  UIMAD.WIDE.U32 UR16, UR45, UR15, URZ ;  /* 0x0000000f2d1072a5 */ /* 0x000fe4000f8e00ff */
[----:B------:R-:W-:Y:S02]  /*17f0*/  @UP0 USHF.R.U32.HI UR6, URZ, UR13, UR10 ;  /* 0x0000000dff060299 */ /* 0x000fe4000801160a */
[----:B------:R-:W-:Y:S02]  /*1800*/  UISETP.NE.AND UP0, UPT, UR14, 0x1, UPT ;  /* 0x000000010e00788c */ /* 0x000fe4000bf05270 */
[----:B-1----:R-:W-:-:S02]  /*1810*/  UIMAD.WIDE.U32 UR10, UR7, UR15, URZ ;  /* 0x0000000f070a72a5 */ /* 0x002fc4000f8e00ff */
[----:B--2---:R-:W-:Y:S01]  /*1820*/  UIMAD.WIDE.U32 UR12, UR6, UR8, URZ ;  /* 0x00000008060c72a5 */ /* 0x004fe2000f8e00ff */
[----:B------:R-:W-:Y:S02]  /*1830*/  UMOV UR4, UR17 ;  /* 0x0000001100047c82 */ /* 0x000fe40008000000 */
[----:B------:R-:W-:Y:S02]  /*1840*/  USHF.R.U32.HI UR4, URZ, UR21, UR4 ;  /* 0x00000015ff047299 */ /* 0x000fe40008011604 */
[----:B------:R-:W-:Y:S02]  /*1850*/  UMOV UR10, UR11 ;  /* 0x0000000b000a7c82 */ /* 0x000fe40008000000 */
[----:B------:R-:W-:Y:S01]  /*1860*/  UMOV UR12, UR13 ;  /* 0x0000000d000c7c82 */ /* 0x000fe20008000000 */
[----:B------:R-:W-:Y:S02]  /*1870*/  @UP0 USHF.R.U32.HI UR7, URZ, UR21, UR10 ;  /* 0x00000015ff070299 */ /* 0x000fe4000801160a */
[----:B------:R-:W-:-:S02]  /*1880*/  USEL UR4, UR45, UR4, !UP0 ;  /* 0x000000042d047287 */ /* 0x000fc4000c000000 */
[----:B------:R-:W-:Y:S02]  /*1890*/  UIMAD.WIDE.U32 UR10, UR7, UR8, URZ ;  /* 0x00000008070a72a5 */ /* 0x000fe4000f8e00ff */
[----:B------:R-:W-:Y:S02]  /*18a0*/  @UP2 USHF.R.U32.HI UR6, URZ, UR9, UR12 ;  /* 0x00000009ff062299 */ /* 0x000fe4000801160c */
[----:B------:R-:W-:-:S03]  /*18b0*/  UIMAD.WIDE.U32 UR12, UR4, UR8, URZ ;  /* 0x00000008040c72a5 */ /* 0x000fc6000f8e00ff */
[----:B------:R-:W-:Y:S02]  /*18c0*/  UMOV UR10, UR11 ;  /* 0x0000000b000a7c82 */ /* 0x000fe40008000000 */
[----:B------:R-:W-:Y:S02]  /*18d0*/  @UP2 USHF.R.U32.HI UR7, URZ, UR9, UR10 ;  /* 0x00000009ff072299 */ /* 0x000fe4000801160a */
[----:B------:R-:W-:Y:S02]  /*18e0*/  UIMAD UR10, UR6, UR19, URZ ;  /* 0x00000013060a72a4 */ /* 0x000fe4000f8e02ff */
[----:B------:R-:W-:-:S04]  /*18f0*/  UIMAD UR7, UR7, UR19, URZ ;  /* 0x00000013070772a4 */ /* 0x000fc8000f8e02ff */
[----:B------:R-:W-:-:S03]  /*1900*/  UISETP.GE.AND UP0, UPT, UR4, UR7, UPT ;  /* 0x000000070400728c */ /* 0x000fc6000bf06270 */
[----:B------:R-:W-:Y:S01]  /*1910*/  UMOV UR7, UR13 ;  /* 0x0000000d00077c82 */ /* 0x000fe20008000000 */
[----:B------:R-:W-:Y:S02]  /*1920*/  UISETP.GE.OR UP0, UPT, UR5, UR10, UP0 ;  /* 0x0000000a0500728c */ /* 0x000fe40008706670 */
[----:B------:R-:W-:Y:S02]  /*1930*/  UIMAD.WIDE.U32 UR10, UR5, UR8, URZ ;  /* 0x00000008050a72a5 */ /* 0x000fe4000f8e00ff */
[----:B------:R-:W-:Y:S02]  /*1940*/  USHF.R.U32.HI UR7, URZ, UR9, UR7 ;  /* 0x00000009ff077299 */ /* 0x000fe40008011607 */
[----:B------:R-:W-:Y:S02]  /*1950*/  UIADD3 UR10, UPT, UPT, -UR4, URZ, URZ ;  /* 0x000000ff040a7290 */ /* 0x000fe4000fffe1ff */
[----:B------:R-:W-:Y:S02]  /*1960*/  USEL UR7, UR4, UR7, !UP2 ;  /* 0x0000000704077287 */ /* 0x000fe4000d000000 */
[----:B------:R-:W-:Y:S01]  /*1970*/  UIMAD UR10, UR14, UR10, UR45 ;  /* 0x0000000a0e0a72a4 */ /* 0x000fe2000f8e022d */
[----:B------:R-:W-:Y:S01]  /*1980*/  @!UP0 UMOV UR8, UR11 ;  /* 0x0000000b00088c82 */ /* 0x000fe20008000000 */
[----:B------:R-:W-:-:S02]  /*1990*/  UIADD3 UR11, UPT, UPT, -UR5, URZ, URZ ;  /* 0x000000ff050b7290 */ /* 0x000fc4000fffe1ff */
[----:B------:R-:W-:Y:S02]  /*19a0*/  @!UP0 USHF.R.U32.HI UR8, URZ, UR9, UR8 ;  /* 0x00000009ff088299 */ /* 0x000fe40008011608 */
[----:B------:R-:W-:Y:S02]  /*19b0*/  UIADD3 UR9, UPT, UPT, -UR7, URZ, URZ ;  /* 0x000000ff07097290 */ /* 0x000fe4000fffe1ff */
[----:B------:R-:W-:Y:S02]  /*19c0*/  @!UP0 USEL UR8, UR5, UR8, !UP2 ;  /* 0x0000000805088287 */ /* 0x000fe4000d000000 */
[----:B------:R-:W-:Y:S02]  /*19d0*/  UIMAD UR9, UR19, UR9, UR4 ;  /* 0x00000009130972a4 */ /* 0x000fe4000f8e0204 */
[----:B------:R-:W-:Y:S02]  /*19e0*/  @!UP0 UIADD3 UR7, UPT, UPT, UR7, -UR8, URZ ;  /* 0x8000000807078290 */ /* 0x000fe4000fffe0ff */
[----:B------:R-:W-:-:S02]  /*19f0*/  @!UP0 UIMAD UR6, UR9, UR6, UR8 ;  /* 0x00000006090682a4 */ /* 0x000fc4000f8e0208 */
[----:B------:R-:W-:Y:S02]  /*1a00*/  @!UP0 UIMAD UR4, UR7, UR19, UR5 ;  /* 0x00000013070482a4 */ /* 0x000fe4000f8e0205 */
[----:B------:R-:W-:Y:S02]  /*1a10*/  UIMAD UR46, UR20, UR11, UR46 ;  /* 0x0000000b142e72a4 */ /* 0x000fe4000f8e022e */
[----:B------:R-:W-:Y:S01]  /*1a20*/  UIMAD UR45, UR4, UR14, UR10 ;  /* 0x0000000e042d72a4 */ /* 0x000fe2000f8e020a */
[----:B------:R-:W-:Y:S02]  /*1a30*/  @!UP0 UMOV UR5, UR6 ;  /* 0x0000000600058c82 */ /* 0x000fe40008000000 */
[----:B------:R-:W-:-:S12]  /*1a40*/  UIMAD UR46, UR5, UR20, UR46 ;  /* 0x00000014052e72a4 */ /* 0x000fd8000f8e022e */
.L_x_19:
[----:B------:R-:W-:-:S09]  /*1a50*/  UISETP.NE.AND UP0, UPT, UR22, 0x1, UPT ;  /* 0x000000011600788c */ /* 0x000fd2000bf05270 */
[----:B------:R-:W-:Y:S05]  /*1a60*/  BRA.U UP0, `(.L_x_20) ;  /* 0x0000000100407547 */ /* 0x000fea000b800000 */
[----:B------:R-:W2:Y:S01]  /*1a70*/  LDCU.128 UR8, c[0x0][0xb10] ;  /* 0x00016200ff0877ac */ /* 0x000ea20008000c00 */
[----:B------:R-:W3:Y:S01]  /*1a80*/  LDCU UR12, c[0x0][0xb0c] ;  /* 0x00016180ff0c77ac */ /* 0x000ee20008000800 */
[----:B------:R-:W4:Y:S01]  /*1a90*/  LDCU UR13, c[0x0][0xb20] ;  /* 0x00016400ff0d77ac */ /* 0x000f220008000800 */
[----:B--2---:R-:W-:Y:S02]  /*1aa0*/  UIMAD.WIDE.U32 UR4, UR46, UR8, URZ ;  /* 0x000000082e0472a5 */ /* 0x004fe4000f8e00ff */
[----:B------:R-:W-:Y:S02]  /*1ab0*/  UIMAD.WIDE.U32 UR6, UR45, UR11, URZ ;  /* 0x0000000b2d0672a5 */ /* 0x000fe4000f8e00ff */
[----:B---3--:R-:W-:Y:S02]  /*1ac0*/  UISETP.NE.AND UP0, UPT, UR12, 0x1, UPT ;  /* 0x000000010c00788c */ /* 0x008fe4000bf05270 */
[----:B------:R-:W-:-:S03]  /*1ad0*/  USHF.R.U32.HI UR5, URZ, UR9, UR5 ;  /* 0x00000009ff057299 */ /* 0x000fc60008011605 */
[----:B------:R-:W-:Y:S01]  /*1ae0*/  UMOV UR4, UR7 ;  /* 0x0000000700047c82 */ /* 0x000fe20008000000 */
[----:B------:R-:W-:Y:S02]  /*1af0*/  USEL UR5, UR46, UR5, !UP0 ;  /* 0x000000052e057287 */ /* 0x000fe4000c000000 */
[----:B------:R-:W-:Y:S02]  /*1b00*/  UISETP.NE.AND UP0, UPT, UR10, 0x1, UPT ;  /* 0x000000010a00788c */ /* 0x000fe4000bf05270 */
[----:B----4-:R-:W-:-:S04]  /*1b10*/  USHF.R.U32.HI UR4, URZ, UR13, UR4 ;  /* 0x0000000dff047299 */ /* 0x010fc80008011604 */
[----:B------:R-:W-:-:S04]  /*1b20*/  USEL UR4, UR45, UR4, !UP0 ;  /* 0x000000042d047287 */ /* 0x000fc8000c000000 */
[----:B------:R-:W-:Y:S02]  /*1b30*/  UIADD3 UR6, UPT, UPT, UR5, -UR4, URZ ;  /* 0x8000000405067290 */ /* 0x000fe4000fffe0ff */
[----:B------:R-:W-:Y:S02]  /*1b40*/  UIADD3 UR4, UPT, UPT, -UR5, UR4, URZ ;  /* 0x0000000405047290 */ /* 0x000fe4000fffe1ff */
[----:B------:R-:W-:Y:S02]  /*1b50*/  UIMAD UR45, UR6, UR10, UR45 ;  /* 0x0000000a062d72a4 */ /* 0x000fe4000f8e022d */
[----:B------:R-:W-:-:S12]  /*1b60*/  UIMAD UR46, UR4, UR12, UR46 ;  /* 0x0000000c042e72a4 */ /* 0x000fd8000f8e022e */
.L_x_20:
[----:B------:R-:W-:Y:S01]  /*1b70*/  UISETP.NE.AND UP0, UPT, UR18, 0x2, UPT ;  /* 0x000000021200788c */ /* 0x000fe2000bf05270 */
[----:B------:R-:W-:Y:S09]  /*1b80*/  BRA.U !UP6, `(.L_x_21) ;  /* 0x000000010e0c7547 */ /* 0x000ff2000b800000 */
[----:B------:R-:W-:Y:S01]  /*1b90*/  UCGABAR_WAIT ;  /* 0x0000000000007dc7 */ /* 0x000fe20008000000 */
[----:B------:R-:W-:Y:S01]  /*1ba0*/  CCTL.IVALL ;  /* 0x00000000ff00798f */ /* 0x000fe20002000000 */
[----:B------:R-:W-:Y:S05]  /*1bb0*/  BRA `(.L_x_22) ;  /* 0x0000000000047947 */ /* 0x000fea0003800000 */
.L_x_21:
[----:B------:R-:W-:Y:S06]  /*1bc0*/  BAR.SYNC.DEFER_BLOCKING 0x0 ;  /* 0x0000000000007b1d */ /* 0x000fec0000010000 */
.L_x_22:
[----:B------:R-:W-:Y:S05]  /*1bd0*/  BRA.U UP0, `(.L_x_23) ;  /* 0x0000002d00c87547 */ /* 0x000fea000b800000 */
[----:B------:R-:W2:Y:S01]  /*1be0*/  LDCU UR6, c[0x0][0x38c] ;  /* 0x00007180ff0677ac */ /* 0x000ea20008000800 */
[----:B------:R-:W-:Y:S01]  /*1bf0*/  PLOP3.LUT P1, PT, PT, PT, UP3, 0x80, 0x8 ;  /* 0x000000000008781c */ /* 0x000fe20003f2f038 */
[----:B------:R-:W-:Y:S01]  /*1c00*/  IMAD.MOV.U32 R12, RZ, RZ, 0x1 ;  /* 0x00000001ff0c7424 */ /* 0x000fe200078e00ff */
[----:B------:R-:W-:Y:S01]  /*1c10*/  ISETP.EQ.OR P2, PT, R0, RZ, P3 ;  /* 0x000000ff0000720c */ /* 0x000fe20001f42670 */
[----:B------:R-:W-:Y:S01]  /*1c20*/  UISETP.NE.AND UP1, UPT, UR18, URZ, UPT ;  /* 0x000000ff1200728c */ /* 0x000fe2000bf25270 */
[----:B------:R-:W-:Y:S01]  /*1c30*/  PLOP3.LUT P1, PT, P1, PT, PT, 0x8, 0x80 ;  /* 0x000000000080781c */ /* 0x000fe20000f2e170 */
[----:B------:R-:W-:Y:S01]  /*1c40*/  USEL UR25, URZ, 0x1, UP4 ;  /* 0x00000001ff197887 */ /* 0x000fe2000a000000 */
[----:B------:R-:W-:Y:S01]  /*1c50*/  CS2R R10, SRZ ;  /* 0x00000000000a7805 */ /* 0x000fe2000001ff00 */
[----:B------:R-:W-:Y:S01]  /*1c60*/  IMAD.MOV.U32 R9, RZ, RZ, RZ ;  /* 0x000000ffff097224 */ /* 0x000fe200078e00ff */
[----:B------:R-:W3:Y:S01]  /*1c70*/  LDCU UR39, c[0x0][0x370] ;  /* 0x00006e00ff2777ac */ /* 0x000ee20008000800 */
[----:B------:R-:W-:Y:S01]  /*1c80*/  IMAD.MOV.U32 R8, RZ, RZ, 0x1 ;  /* 0x00000001ff087424 */ /* 0x000fe200078e00ff */
[----:B------:R-:W4:Y:S01]  /*1c90*/  LDCU.64 UR28, c[0x0][0x348] ;  /* 0x00006900ff1c77ac */ /* 0x000f220008000a00 */
[----:B------:R-:W-:-:S02]  /*1ca0*/  USHF.R.U32.HI UR44, URZ, 0x5, UR24 ;  /* 0x00000005ff2c7899 */ /* 0x000fc40008011618 */
[----:B--2---:R-:W-:Y:S02]  /*1cb0*/  UIADD3 UR5, UPT, UPT, UR6, 0x1f, URZ ;  /* 0x0000001f06057890 */ /* 0x004fe4000fffe0ff */
[----:B------:R-:W-:Y:S02]  /*1cc0*/  UIADD3 UR47, UPT, UPT, UR6, 0x3e, URZ ;  /* 0x0000003e062f7890 */ /* 0x000fe4000fffe0ff */
[----:B------:R-:W-:Y:S01]  /*1cd0*/  USHF.R.S32.HI UR4, URZ, 0x1f, UR5 ;  /* 0x0000001fff047899 */ /* 0x000fe20008011405 */
[----:B------:R-:W2:Y:S03]  /*1ce0*/  LDCU UR38, c[0x0][0x374] ;  /* 0x00006e80ff2677ac */ /* 0x000ea60008000800 */
[----:B------:R-:W-:Y:S02]  /*1cf0*/  ULEA.HI UR4, UR4, UR5, URZ, 0x5 ;  /* 0x0000000504047291 */ /* 0x000fe4000f8f28ff */
[----:B------:R-:W-:-:S02]  /*1d00*/  USEL UR25, UR25, 0x2, UP1 ;  /* 0x0000000219197887 */ /* 0x000fc40008800000 */
[----:B------:R-:W-:Y:S02]  /*1d10*/  USHF.R.S32.HI UR41, URZ, 0x5, UR4 ;  /* 0x00000005ff297899 */ /* 0x000fe40008011404 */
[----:B------:R-:W-:Y:S02]  /*1d20*/  UIADD3 UR4, UPT, UPT, UR6, -0x1, URZ ;  /* 0xffffffff06047890 */ /* 0x000fe4000fffe0ff */
[----:B------:R-:W-:Y:S02]  /*1d30*/  UISETP.LT.U32.AND UP0, UPT, UR41, 0x36, UPT ;  /* 0x000000362900788c */ /* 0x000fe4000bf01070 */
[----:B------:R-:W-:Y:S02]  /*1d40*/  UISETP.GE.U32.AND UP2, UPT, UR4, -0x3f, UPT ;  /* 0xffffffc10400788c */ /* 0x000fe4000bf46070 */
[----:B------:R-:W-:Y:S01]  /*1d50*/  USEL UR40, UR41, 0x36, UP0 ;  /* 0x0000003629287887 */ /* 0x000fe20008000000 */
[----:B------:R-:W-:-:S03]  /*1d60*/  UMOV UR5, URZ ;  /* 0x000000ff00057c82 */ /* 0x000fc60008000000 */
[----:B------:R-:W-:Y:S02]  /*1d70*/  UIADD3 UR21, UPT, UPT, UR40, -0x1, URZ ;  /* 0xffffffff28157890 */ /* 0x000fe4000fffe0ff */
[----:B------:R-:W-:-:S03]  /*1d80*/  UIADD3 UR43, UPT, UPT, UR41, -UR40, URZ ;  /* 0x80000028292b7290 */ /* 0x000fc6000fffe0ff */
[----:B------:R-:W-:-:S04]  /*1d90*/  @UP2 UIADD3 UR21, UPT, UPT, UR40, URZ, URZ ;  /* 0x000000ff28152290 */ /* 0x000fc8000fffe0ff */
[----:B--234-:R-:W-:-:S12]  /*1da0*/  UIADD3 UR21, UPT, UPT, UR21, 0x1, URZ ;  /* 0x0000000115157890 */ /* 0x01cfd8000fffe0ff */
.L_x_43:
[----:B------:R-:W-:Y:S01]  /*1db0*/  UISETP.NE.AND UP0, UPT, UR48, URZ, UPT ;  /* 0x000000ff3000728c */ /* 0x000fe2000bf05270 */
[----:B------:R-:W2:Y:S08]  /*1dc0*/  S2UR UR48, SR_CgaCtaId ;  /* 0x00000000003079c3 */ /* 0x000eb00000008800 */
[----:B------:R-:W-:Y:S05]  /*1dd0*/  BRA.U UP0, `(.L_x_24) ;  /* 0x0000000100347547 */ /* 0x000fea000b800000 */
[----:B------:R-:W3:Y:S01]  /*1de0*/  S2R R0, SR_CgaCtaId ;  /* 0x0000000000007919 */ /* 0x000ee20000008800 */
[----:B------:R-:W-:-:S04]  /*1df0*/  MOV R2, 0x400 ;  /* 0x0000040000027802 */ /* 0x000fc80000000f00 */
[----:B---3--:R-:W-:Y:S02]  /*1e00*/  LEA R0, R0, R2, 0x18 ;  /* 0x0000000200007211 */ /* 0x008fe400078ec0ff */
[----:B------:R-:W-:-:S03]  /*1e10*/  SHF.L.U32 R2, R8, 0x1f, RZ ;  /* 0x0000001f08027819 */ /* 0x000fc600000006ff */
[----:B------:R-:W-:-:S04]  /*1e20*/  IMAD R0, R9, 0x8, R0 ;  /* 0x0000000809007824 */ /* 0x000fc800078e0200 */
[----:B------:R-:W3:Y:S02]  /*1e30*/  SYNCS.PHASECHK.TRANS64.TRYWAIT P0, [R0+URZ+0x3f0], R2 ;  /* 0x0003f002000075a7 */ /* 0x000ee400080011ff */
[----:B---3--:R-:W-:Y:S05]  /*1e40*/  @!P0 BRA `(.L_x_25) ;  /* 0x0000006800e08947 */ /* 0x008fea0003800000 */
.L_x_153:
[----:B------:R-:W-:Y:S01]  /*1e50*/  VIADD R9, R9, 0x1 ;  /* 0x0000000109097836 */ /* 0x000fe20000000000 */
[----:B------:R3:W-:Y:S04]  /*1e60*/  SYNCS.ARRIVE.TRANS64.A1T0 RZ, [R0+URZ+0x3e0], RZ ;  /* 0x0003e0ff00ff79a7 */ /* 0x0007e800081000ff */
[----:B------:R-:W-:-:S04]  /*1e70*/  ISETP.NE.AND P0, PT, R9, 0x2, PT ;  /* 0x000000020900780c */ /* 0x000fc80003f05270 */
[----:B------:R-:W-:Y:S02]  /*1e80*/  SEL R9, R9, RZ, P0 ;  /* 0x000000ff09097207 */ /* 0x000fe40000000000 */
[----:B---3--:R-:W-:-:S04]  /*1e90*/  SEL R0, RZ, 0x1, P0 ;  /* 0x00000001ff007807 */ /* 0x008fc80000000000 */
[----:B------:R-:W-:-:S07]  /*1ea0*/  LOP3.LUT R8, R8, R0, RZ, 0x3c, !PT ;  /* 0x0000000008087212 */ /* 0x000fce00078e3cff */
.L_x_24:
[----:B------:R-:W-:Y:S01]  /*1eb0*/  UMOV UR6, 0x400 ;  /* 0x0000040000067882 */ /* 0x000fe20000000000 */
[----:B------:R-:W-:Y:S01]  /*1ec0*/  SHF.L.U32 R0, R12, 0x1f, RZ ;  /* 0x0000001f0c007819 */ /* 0x000fe200000006ff */
[----:B--2---:R-:W-:Y:S02]  /*1ed0*/  ULEA UR6, UR48, UR6, 0x18 ;  /* 0x0000000630067291 */ /* 0x004fe4000f8ec0ff */
[----:B------:R-:W-:Y:S02]  /*1ee0*/  UISETP.GE.U32.AND UP0, UPT, UR47, 0x3f, UPT ;  /* 0x0000003f2f00788c */ /* 0x000fe4000bf06070 */
[----:B------:R-:W-:Y:S02]  /*1ef0*/  ULEA UR4, UR5, UR6, 0x3 ;  /* 0x0000000605047291 */ /* 0x000fe4000f8e18ff */
[----:B------:R-:W-:Y:S02]  /*1f00*/  USHF.L.U32 UR35, UR46, 0x6, URZ ;  /* 0x000000062e237899 */ /* 0x000fe400080006ff */
[----:B------:R-:W-:Y:S01]  /*1f10*/  ULEA UR11, UR45, UR44, 0x6 ;  /* 0x0000002c2d0b7291 */ /* 0x000fe2000f8e30ff */
[----:B------:R-:W-:-:S04]  /*1f20*/  UMOV UR13, URZ ;  /* 0x000000ff000d7c82 */ /* 0x000fc80008000000 */
[----:B------:R2:W3:Y:S01]  /*1f30*/  SYNCS.PHASECHK.TRANS64.TRYWAIT P0, [UR4+0x1b0], R0 ;  /* 0x0001b000ff0075a7 */ /* 0x0004e20008001104 */
[----:B------:R-:W-:Y:S06]  /*1f40*/  BRA.U !UP0, `(.L_x_26) ;  /* 0x0000000108bc7547 */ /* 0x000fec000b800000 */
[----:B------:R-:W-:Y:S01]  /*1f50*/  UMOV UR7, URZ ;  /* 0x000000ff00077c82 */ /* 0x000fe20008000000 */
[----:B------:R-:W-:-:S05]  /*1f60*/  UMOV UR4, UR5 ;  /* 0x0000000500047c82 */ /* 0x000fca0008000000 */
.L_x_32:
[----:B------:R-:W-:Y:S01]  /*1f70*/  ULEA UR33, UR4, UR6, 0x3 ;  /* 0x0000000604217291 */ /* 0x000fe2000f8e18ff */
[----:B---3--:R-:W-:Y:S01]  /*1f80*/  @!P3 MOV R2, 0x1000 ;  /* 0x000010000002b802 */ /* 0x008fe20000000f00 */
[----:B-1-34-:R-:W-:Y:S10]  /*1f90*/  @P0 BRA `(.L_x_27) ;  /* 0x00000000000c0947 */ /* 0x01aff40003800000 */
[----:B------:R-:W-:-:S04]  /*1fa0*/  SHF.L.U32 R3, R12, 0x1f, RZ ;  /* 0x0000001f0c037819 */ /* 0x000fc800000006ff */
[----:B------:R-:W3:Y:S02]  /*1fb0*/  SYNCS.PHASECHK.TRANS64.TRYWAIT P0, [UR33+0x1b0], R3 ;  /* 0x0001b003ff0075a7 */ /* 0x000ee40008001121 */
[----:B---3--:R-:W-:Y:S05]  /*1fc0*/  @!P0 BRA `(.L_x_28) ;  /* 0x0000006800948947 */ /* 0x008fea0003800000 */
.L_x_27:
[----:B------:R3:W-:Y:S01]  /*1fd0*/  @!P3 SYNCS.ARRIVE.TRANS64 RZ, [UR33], R2 ;  /* 0x00000002ffffb9a7 */ /* 0x0007e20008000021 */
[----:B------:R-:W-:-:S04]  /*1fe0*/  ULOP3.LUT UR5, UR25, 0x2, URZ, 0xfc, !UPT ;  /* 0x0000000219057892 */ /* 0x000fc8000f8efcff */
[----:B------:R-:W-:-:S09]  /*1ff0*/  UISETP.NE.AND UP0, UPT, UR5, 0x2, UPT ;  /* 0x000000020500788c */ /* 0x000fd2000bf05270 */
[----:B------:R-:W-:Y:S05]  /*2000*/  BRA.U UP0, `(.L_x_29) ;  /* 0x0000000100047547 */ /* 0x000fea000b800000 */
[----:B-1----:R-:W-:Y:S05]  /*2010*/  BPT.TRAP 0x1 ;  /* 0x000000040000795c */ /* 0x002fea0000300000 */
.L_x_29:
[----:B------:R-:W-:Y:S04]  /*2020*/  BSSY.RECONVERGENT B0, `(.L_x_30) ;  /* 0x0000003000007945 */ /* 0x000fe80003800200 */
[----:B------:R-:W-:Y:S05]  /*2030*/  @P2 BRA `(.L_x_31) ;  /* 0x0000000000042947 */ /* 0x000fea0003800000 */
[----:B-1----:R-:W-:Y:S05]  /*2040*/  BPT.TRAP 0x1 ;  /* 0x000000040000795c */ /* 0x002fea0000300000 */
.L_x_31:
[----:B-1----:R-:W-:Y:S05]  /*2050*/  BSYNC.RECONVERGENT B0 ;  /* 0x0000000000007941 */ /* 0x002fea0003800200 */
.L_x_30:
[----:B------:R-:W-:Y:S02]  /*2060*/  UIADD3 UR5, UPT, UPT, UR4, 0x1, URZ ;  /* 0x0000000104057890 */ /* 0x000fe4000fffe0ff */
[----:B------:R-:W-:Y:S02]  /*2070*/  USHF.L.U32 UR34, UR7, 0x5, URZ ;  /* 0x0000000507227899 */ /* 0x000fe400080006ff */
[----:B------:R-:W-:Y:S02]  /*2080*/  UISETP.NE.AND UP0, UPT, UR5, 0x36, UPT ;  /* 0x000000360500788c */ /* 0x000fe4000bf05270 */
[----:B------:R-:W-:Y:S02]  /*2090*/  USHF.L.U32 UR32, UR4, 0xb, URZ ;  /* 0x0000000b04207899 */ /* 0x000fe400080006ff */
[----:B------:R-:W-:Y:S02]  /*20a0*/  USEL UR9, URZ, 0x1, UP0 ;  /* 0x00000001ff097887 */ /* 0x000fe40008000000 */
[----:B------:R-:W-:-:S02]  /*20b0*/  USEL UR5, UR5, URZ, UP0 ;  /* 0x000000ff05057287 */ /* 0x000fc40008000000 */
[----:B------:R-:W-:Y:S02]  /*20c0*/  UIADD3 UR14, UP0, UPT, UR28, 0x180, URZ ;  /* 0x000001801c0e7890 */ /* 0x000fe4000ff1e0ff */
[----:B------:R-:W-:Y:S01]  /*20d0*/  ULEA UR8, UR5, UR6, 0x3 ;  /* 0x0000000605087291 */ /* 0x000fe2000f8e18ff */
[----:B------:R-:W-:Y:S01]  /*20e0*/  LOP3.LUT R12, R12, UR9, RZ, 0x3c, !PT ;  /* 0x000000090c0c7c12 */ /* 0x000fe2000f8e3cff */
[----:B------:R-:W-:Y:S02]  /*20f0*/  UIADD3 UR7, UPT, UPT, UR7, 0x1, URZ ;  /* 0x0000000107077890 */ /* 0x000fe4000fffe0ff */
[----:B------:R-:W-:Y:S01]  /*2100*/  UIADD3 UR16, UP1, UPT, UR28, 0x80, URZ ;  /* 0x000000801c107890 */ /* 0x000fe2000ff3e0ff */
[----:B--2---:R-:W-:Y:S01]  /*2110*/  SHF.L.U32 R0, R12, 0x1f, RZ ;  /* 0x0000001f0c007819 */ /* 0x004fe200000006ff */
[----:B------:R-:W-:Y:S02]  /*2120*/  UIADD3.X UR15, UPT, UPT, URZ, UR29, URZ, UP0, !UPT ;  /* 0x0000001dff0f7290 */ /* 0x000fe400087fe4ff */
[----:B------:R-:W-:Y:S01]  /*2130*/  UISETP.NE.AND UP0, UPT, UR7, UR21, UPT ;  /* 0x000000150700728c */ /* 0x000fe2000bf05270 */
[----:B------:R4:W1:Y:S01]  /*2140*/  SYNCS.PHASECHK.TRANS64.TRYWAIT P0, [UR8+0x1b0], R0 ;  /* 0x0001b000ff0075a7 */ /* 0x0008620008001108 */
[----:B------:R-:W-:-:S02]  /*2150*/  ULOP3.LUT UR8, UR32, UR24, URZ, 0xfc, !UPT ;  /* 0x0000001820087292 */ /* 0x000fc4000f8efcff */
[----:B------:R-:W-:Y:S02]  /*2160*/  UIADD3.X UR17, UPT, UPT, URZ, UR29, URZ, UP1, !UPT ;  /* 0x0000001dff117290 */ /* 0x000fe40008ffe4ff */
[----:B------:R-:W-:Y:S02]  /*2170*/  UIADD3 UR32, UPT, UPT, UR6, 0x2800, UR32 ;  /* 0x0000280006207890 */ /* 0x000fe4000fffe020 */
[----:B------:R-:W-:Y:S01]  /*2180*/  UIADD3 UR8, UPT, UPT, UR6, 0x1d800, UR8 ;  /* 0x0001d80006087890 */ /* 0x000fe2000fffe008 */
[----:B------:R-:W-:Y:S01]  /*2190*/  UMOV UR18, 0x0 ;  /* 0x0000000000127882 */ /* 0x000fe20000000000 */
[----:B------:R-:W-:Y:S01]  /*21a0*/  UMOV UR19, 0x10000000 ;  /* 0x1000000000137882 */ /* 0x000fe20000000000 */
[----:B------:R-:W-:Y:S01]  /*21b0*/  UMOV UR4, 0x30000 ;  /* 0x0003000000047882 */ /* 0x000fe20000000000 */
[----:B------:R-:W-:Y:S01]  /*21c0*/  UMOV UR12, UR36 ;  /* 0x00000024000c7c82 */ /* 0x000fe20008000000 */
[----:B------:R-:W-:Y:S01]  /*21d0*/  UMOV UR9, UR33 ;  /* 0x0000002100097c82 */ /* 0x000fe20008000000 */
[----:B------:R-:W-:Y:S01]  /*21e0*/  UMOV UR10, UR34 ;  /* 0x00000022000a7c82 */ /* 0x000fe20008000000 */
[----:B------:R-:W-:Y:S01]  /*21f0*/  UTMALDG.3D [UR32], [UR16], desc[UR18] ;  /* 0x00001220100075b4 */ /* 0x000fe20008011000 */
[----:B------:R-:W-:Y:S01]  /*2200*/  UMOV UR13, UR21 ;  /* 0x00000015000d7c82 */ /* 0x000fe20008000000 */
[----:B------:R2:W-:Y:S02]  /*2210*/  UTMALDG.3D.MULTICAST [UR8], [UR14], UR4, desc[UR18] ;  /* 0x000012080e0073b4 */ /* 0x0005e40008011804 */
[----:B--2---:R-:W-:Y:S01]  /*2220*/  UMOV UR4, UR5 ;  /* 0x0000000500047c82 */ /* 0x004fe20008000000 */
[----:B------:R-:W-:Y:S05]  /*2230*/  BRA.U UP0, `(.L_x_32) ;  /* 0xfffffffd004c7547 */ /* 0x000fea000b83ffff */
.L_x_26:
[----:B------:R-:W-:Y:S01]  /*2240*/  ULEA UR4, UR5, UR6, 0x3 ;  /* 0x0000000605047291 */ /* 0x000fe2000f8e18ff */
[----:B--2-4-:R-:W-:Y:S01]  /*2250*/  SHF.L.U32 R0, R12, 0x1f, RZ ;  /* 0x0000001f0c007819 */ /* 0x014fe200000006ff */
[----:B------:R-:W-:Y:S01]  /*2260*/  @!P1 SYNCS.ARRIVE.TRANS64.A1T0 RZ, [UR6+0x378], RZ ;  /* 0x000378ffffff99a7 */ /* 0x000fe20008100006 */
[----:B------:R-:W-:-:S06]  /*2270*/  UISETP.GT.AND UP0, UPT, UR41, UR40, UPT ;  /* 0x000000282900728c */ /* 0x000fcc000bf04270 */
[----:B-1-3--:R1:W2:Y:S03]  /*2280*/  SYNCS.PHASECHK.TRANS64.TRYWAIT P0, [UR4+0x1b0], R0 ;  /* 0x0001b000ff0075a7 */ /* 0x00a2a60008001104 */
[----:B------:R-:W-:Y:S05]  /*2290*/  BRA.U !UP0, `(.L_x_33) ;  /* 0x0000000108c07547 */ /* 0x000fea000b800000 */
[----:B------:R-:W-:Y:S01]  /*22a0*/  UIADD3 UR26, UPT, UPT, UR43, UR13, URZ ;  /* 0x0000000d2b1a7290 */ /* 0x000fe2000fffe0ff */
[----:B------:R-:W-:-:S11]  /*22b0*/  UMOV UR4, UR5 ;  /* 0x0000000500047c82 */ /* 0x000fd60008000000 */
.L_x_39:
[----:B------:R-:W-:Y:S01]  /*22c0*/  ULEA UR17, UR4, UR6, 0x3 ;  /* 0x0000000604117291 */ /* 0x000fe2000f8e18ff */
[----:B--2---:R-:W-:Y:S01]  /*22d0*/  @!P3 MOV R2, 0x1000 ;  /* 0x000010000002b802 */ /* 0x004fe20000000f00 */
[----:B--234-:R-:W-:Y:S10]  /*22e0*/  @P0 BRA `(.L_x_34) ;  /* 0x00000000000c0947 */ /* 0x01cff40003800000 */
[----:B------:R-:W-:-:S04]  /*22f0*/  SHF.L.U32 R3, R12, 0x1f, RZ ;  /* 0x0000001f0c037819 */ /* 0x000fc800000006ff */
[----:B------:R-:W2:Y:S02]  /*2300*/  SYNCS.PHASECHK.TRANS64.TRYWAIT P0, [UR17+0x1b0], R3 ;  /* 0x0001b003ff0075a7 */ /* 0x000ea40008001111 */
[----:B--2---:R-:W-:Y:S05]  /*2310*/  @!P0 BRA `(.L_x_35) ;  /* 0x0000006400d88947 */ /* 0x004fea0003800000 */
.L_x_34:
[----:B------:R2:W-:Y:S01]  /*2320*/  @!P3 SYNCS.ARRIVE.TRANS64 RZ, [UR17], R2 ;  /* 0x00000002ffffb9a7 */ /* 0x0005e20008000011 */
[----:B------:R-:W-:-:S04]  /*2330*/  ULOP3.LUT UR5, UR25, 0x2, URZ, 0xfc, !UPT ;  /* 0x0000000219057892 */ /* 0x000fc8000f8efcff */
[----:B------:R-:W-:-:S09]  /*2340*/  UISETP.NE.AND UP0, UPT, UR5, 0x2, UPT ;  /* 0x000000020500788c */ /* 0x000fd2000bf05270 */
[----:B------:R-:W-:Y:S05]  /*2350*/  BRA.U UP0, `(.L_x_36) ;  /* 0x0000000100047547 */ /* 0x000fea000b800000 */
[----:B------:R-:W-:Y:S05]  /*2360*/  BPT.TRAP 0x1 ;  /* 0x000000040000795c */ /* 0x000fea0000300000 */
.L_x_36:
[----:B------:R-:W-:Y:S04]  /*2370*/  BSSY.RECONVERGENT B0, `(.L_x_37) ;  /* 0x0000003000007945 */ /* 0x000fe80003800200 */
[----:B------:R-:W-:Y:S05]  /*2380*/  @P2 BRA `(.L_x_38) ;  /* 0x0000000000042947 */ /* 0x000fea0003800000 */
[----:B------:R-:W-:Y:S05]  /*2390*/  BPT.TRAP 0x1 ;  /* 0x000000040000795c */ /* 0x000fea0000300000 */
.L_x_38:
[----:B------:R-:W-:Y:S05]  /*23a0*/  BSYNC.RECONVERGENT B0 ;  /* 0x0000000000007941 */ /* 0x000fea0003800200 */
.L_x_37:
[----:B------:R-:W-:Y:S02]  /*23b0*/  UIADD3 UR5, UPT, UPT, UR4, 0x1, URZ ;  /* 0x0000000104057890 */ /* 0x000fe4000fffe0ff */
[----:B------:R-:W-:Y:S02]  /*23c0*/  USHF.L.U32 UR18, UR13, 0x5, URZ ;  /* 0x000000050d127899 */ /* 0x000fe400080006ff */
[----:B------:R-:W-:Y:S02]  /*23d0*/  UISETP.NE.AND UP0, UPT, UR5, 0x36, UPT ;  /* 0x000000360500788c */ /* 0x000fe4000bf05270 */
[----:B------:R-:W-:Y:S02]  /*23e0*/  USHF.L.U32 UR16, UR4, 0xb, URZ ;  /* 0x0000000b04107899 */ /* 0x000fe400080006ff */
[----:B------:R-:W-:Y:S02]  /*23f0*/  USEL UR8, URZ, 0x1, UP0 ;  /* 0x00000001ff087887 */ /* 0x000fe40008000000 */
[----:B------:R-:W-:-:S02]  /*2400*/  USEL UR5, UR5, URZ, UP0 ;  /* 0x000000ff05057287 */ /* 0x000fc40008000000 */
[----:B------:R-:W-:Y:S02]  /*2410*/  UIADD3 UR22, UP0, UPT, UR28, 0x180, URZ ;  /* 0x000001801c167890 */ /* 0x000fe4000ff1e0ff */
[----:B------:R-:W-:Y:S01]  /*2420*/  UIADD3 UR13, UPT, UPT, UR13, 0x1, URZ ;  /* 0x000000010d0d7890 */ /* 0x000fe2000fffe0ff */
[----:B------:R-:W-:Y:S01]  /*2430*/  LOP3.LUT R12, R12, UR8, RZ, 0x3c, !PT ;  /* 0x000000080c0c7c12 */ /* 0x000fe2000f8e3cff */
[----:B------:R-:W-:Y:S02]  /*2440*/  UIADD3 UR14, UP1, UPT, UR28, 0x80, URZ ;  /* 0x000000801c0e7890 */ /* 0x000fe4000ff3e0ff */
[----:B------:R-:W-:Y:S01]  /*2450*/  UIADD3.X UR23, UPT, UPT, URZ, UR29, URZ, UP0, !UPT ;  /* 0x0000001dff177290 */ /* 0x000fe200087fe4ff */
[----:B-1----:R-:W-:Y:S01]  /*2460*/  SHF.L.U32 R0, R12, 0x1f, RZ ;  /* 0x0000001f0c007819 */ /* 0x002fe200000006ff */
[----:B------:R-:W-:Y:S02]  /*2470*/  ULOP3.LUT UR8, UR16, UR24, URZ, 0xfc, !UPT ;  /* 0x0000001810087292 */ /* 0x000fe4000f8efcff */
[----:B------:R-:W-:-:S02]  /*2480*/  UISETP.NE.AND UP0, UPT, UR13, UR26, UPT ;  /* 0x0000001a0d00728c */ /* 0x000fc4000bf05270 */
[----:B------:R-:W-:Y:S02]  /*2490*/  ULEA UR7, UR5, UR6, 0x3 ;  /* 0x0000000605077291 */ /* 0x000fe4000f8e18ff */
[----:B------:R-:W-:Y:S02]  /*24a0*/  UIADD3 UR16, UPT, UPT, UR6, 0x2800, UR16 ;  /* 0x0000280006107890 */ /* 0x000fe4000fffe010 */
[----:B------:R-:W-:Y:S02]  /*24b0*/  UIADD3.X UR15, UPT, UPT, URZ, UR29, URZ, UP1, !UPT ;  /* 0x0000001dff0f7290 */ /* 0x000fe40008ffe4ff */
[----:B------:R-:W-:Y:S01]  /*24c0*/  UIADD3 UR8, UPT, UPT, UR6, 0x1d800, UR8 ;  /* 0x0001d80006087890 */ /* 0x000fe2000fffe008 */
[----:B------:R-:W-:Y:S01]  /*24d0*/  UMOV UR30, 0x0 ;  /* 0x00000000001e7882 */ /* 0x000fe20000000000 */
[----:B------:R-:W-:Y:S01]  /*24e0*/  UMOV UR31, 0x10000000 ;  /* 0x10000000001f7882 */ /* 0x000fe20000000000 */
[----:B------:R-:W-:Y:S01]  /*24f0*/  UMOV UR19, UR35 ;  /* 0x0000002300137c82 */ /* 0x000fe20008000000 */
[----:B------:R-:W-:Y:S01]  /*2500*/  UMOV UR20, UR36 ;  /* 0x0000002400147c82 */ /* 0x000fe20008000000 */
[----:B------:R3:W4:Y:S01]  /*2510*/  SYNCS.PHASECHK.TRANS64.TRYWAIT P0, [UR7+0x1b0], R0 ;  /* 0x0001b000ff0075a7 */ /* 0x0007220008001107 */
[----:B------:R-:W-:Y:S01]  /*2520*/  UMOV UR4, 0x30000 ;  /* 0x0003000000047882 */ /* 0x000fe20000000000 */
[----:B------:R-:W-:Y:S01]  /*2530*/  UMOV UR12, UR36 ;  /* 0x00000024000c7c82 */ /* 0x000fe20008000000 */
[----:B------:R-:W-:Y:S01]  /*2540*/  UMOV UR9, UR17 ;  /* 0x0000001100097c82 */ /* 0x000fe20008000000 */
[----:B------:R-:W-:Y:S01]  /*2550*/  UMOV UR10, UR18 ;  /* 0x00000012000a7c82 */ /* 0x000fe20008000000 */
[----:B------:R-:W-:Y:S01]  /*2560*/  UTMALDG.3D [UR16], [UR14], desc[UR30] ;  /* 0x00001e100e0075b4 */ /* 0x000fe20008011000 */
[----:B------:R1:W-:Y:S02]  /*2570*/  UTMALDG.3D.MULTICAST [UR8], [UR22], UR4, desc[UR30] ;  /* 0x00001e08160073b4 */ /* 0x0003e40008011804 */
[----:B-1----:R-:W-:Y:S01]  /*2580*/  UMOV UR4, UR5 ;  /* 0x0000000500047c82 */ /* 0x002fe20008000000 */
[----:B------:R-:W-:Y:S05]  /*2590*/  BRA.U UP0, `(.L_x_39) ;  /* 0xfffffffd00487547 */ /* 0x000fea000b83ffff */
.L_x_33:
[C---:B------:R-:W-:Y:S01]  /*25a0*/  LEA R3, R11.reuse, UR6, 0x3 ;  /* 0x000000060b037c11 */ /* 0x040fe2000f8e18ff */
[----:B------:R-:W-:Y:S01]  /*25b0*/  NOP ;  /* 0x0000000000007918 */ /* 0x000fe20000000000 */
[----:B-1-3--:R-:W-:Y:S02]  /*25c0*/  SHF.L.U32 R0, R10, 0x1f, RZ ;  /* 0x0000001f0a007819 */ /* 0x00afe400000006ff */
[----:B------:R-:W-:Y:S02]  /*25d0*/  LEA R4, R11, UR6, 0x4 ;  /* 0x000000060b047c11 */ /* 0x000fe4000f8e20ff */
[----:B--2-4-:R-:W1:Y:S02]  /*25e0*/  SYNCS.PHASECHK.TRANS64.TRYWAIT P0, [R3+URZ+0x380], R0 ;  /* 0x00038000030075a7 */ /* 0x014e6400080011ff */
[----:B-1----:R-:W-:Y:S05]  /*25f0*/  @!P0 BRA `(.L_x_40) ;  /* 0x0000006400388947 */ /* 0x002fea0003800000 */
.L_x_156:
[----:B------:R-:W2:Y:S01]  /*2600*/  LDS.128 R4, [R4+0x410] ;  /* 0x0004100004047984 */ /* 0x000ea20000000c00 */
[----:B------:R-:W-:Y:S01]  /*2610*/  UISETP.GE.AND UP0, UPT, UR42, 0x1, UPT ;  /* 0x000000012a00788c */ /* 0x000fe2000bf06270 */
[----:B------:R-:W-:Y:S01]  /*2620*/  @!PT LDS RZ, [RZ] ;  /* 0x00000000fffff984 */ /* 0x000fe20000000800 */
[----:B------:R-:W-:Y:S01]  /*2630*/  @!PT LDS RZ, [RZ] ;  /* 0x00000000fffff984 */ /* 0x000fe20000000800 */
[----:B------:R-:W-:Y:S01]  /*2640*/  @!PT LDS RZ, [RZ] ;  /* 0x00000000fffff984 */ /* 0x000fe20000000800 */
[----:B------:R-:W-:Y:S01]  /*2650*/  @!PT LDS RZ, [RZ] ;  /* 0x00000000fffff984 */ /* 0x000fe20000000800 */
[----:B------:R3:W-:Y:S06]  /*2660*/  MEMBAR.ALL.CTA ;  /* 0x0000000000007992 */ /* 0x0007ec0000008000 */
[----:B---3--:R-:W3:Y:S01]  /*2670*/  FENCE.VIEW.ASYNC.S ;  /* 0x00000000000073c6 */ /* 0x008ee20000000000 */
[----:B--2---:R-:W-:-:S13]  /*2680*/  LOP3.LUT P0, RZ, R6, 0x1, RZ, 0xc0, !PT ;  /* 0x0000000106ff7812 */ /* 0x004fda000780c0ff */
[----:B---3--:R-:W-:Y:S01]  /*2690*/  VOTEU.ANY UP1, P0 ;  /* 0x0000000000ff7886 */ /* 0x008fe20000020100 */
[----:B------:R-:W-:-:S13]  /*26a0*/  PLOP3.LUT P0, PT, PT, PT, UP1, 0x80, 0x8 ;  /* 0x000000000008781c */ /* 0x000fda0003f0f018 */
[----:B-1----:R-:W-:Y:S02]  /*26b0*/  @P0 LOP3.LUT R0, R5, 0xffff, RZ, 0xc0, !PT ;  /* 0x0000ffff05000812 */ /* 0x002fe400078ec0ff */
[----:B------:R-:W-:Y:S02]  /*26c0*/  @P0 MOV R2, R4 ;  /* 0x0000000400020202 */ /* 0x000fe40000000f00 */
[----:B------:R-:W-:Y:S01]  /*26d0*/  @P0 R2UR UR7, R0 ;  /* 0x00000000000702ca */ /* 0x000fe200000e0000 */
[----:B------:R-:W-:Y:S01]  /*26e0*/  VIADD R0, R3, 0x390 ;  /* 0x0000039003007836 */ /* 0x000fe20000000000 */
[----:B------:R-:W-:Y:S02]  /*26f0*/  @P0 SHF.R.U32.HI R4, RZ, 0x10, R5 ;  /* 0x00000010ff040819 */ /* 0x000fe40000011605 */
[----:B------:R-:W-:Y:S02]  /*2700*/  @P0 R2UR UR8, R2 ;  /* 0x00000000020802ca */ /* 0x000fe400000e0000 */
[----:B------:R-:W-:-:S02]  /*2710*/  PRMT R0, RZ, 0x654, R0 ;  /* 0x00000654ff007816 */ /* 0x000fc40000000000 */
[----:B------:R-:W-:Y:S02]  /*2720*/  @P0 R2UR UR4, R4 ;  /* 0x00000000040402ca */ /* 0x000fe400000e0000 */
[----:B------:R1:W-:Y:S03]  /*2730*/  SYNCS.ARRIVE.TRANS64.RED.A1T0 RZ, [R0+URZ], RZ ;  /* 0x000000ff00ff79a7 */ /* 0x0003e600081004ff */
[----:B------:R-:W-:-:S04]  /*2740*/  @UP1 UMOV UR27, UR7 ;  /* 0x00000007001b1c82 */ /* 0x000fc80008000000 */
[----:B------:R-:W-:-:S04]  /*2750*/  @UP1 UMOV UR37, UR8 ;  /* 0x0000000800251c82 */ /* 0x000fc80008000000 */
[----:B------:R-:W-:Y:S01]  /*2760*/  @UP1 UMOV UR36, UR4 ;  /* 0x0000000400241c82 */ /* 0x000fe20008000000 */
[----:B------:R-:W-:Y:S05]  /*2770*/  BRA.U !UP0, `(.L_x_41) ;  /* 0x0000000108d47547 */ /* 0x000fea000b800000 */
[----:B------:R-:W2:Y:S01]  /*2780*/  LDCU.128 UR12, c[0x0][0xb10] ;  /* 0x00016200ff0c77ac */ /* 0x000ea20008000c00 */
[----:B------:R-:W3:Y:S01]  /*2790*/  LDCU UR26, c[0x0][0xb20] ;  /* 0x00016400ff1a77ac */ /* 0x000ee20008000800 */
[----:B------:R-:W4:Y:S01]  /*27a0*/  LDCU UR20, c[0x0][0xb0c] ;  /* 0x00016180ff1477ac */ /* 0x000f220008000800 */
[----:B------:R-:W1:Y:S01]  /*27b0*/  LDCU.64 UR10, c[0x0][0xb28] ;  /* 0x00016500ff0a77ac */ /* 0x000e620008000a00 */
[----:B------:R-:W-:Y:S02]  /*27c0*/  UISETP.NE.AND UP3, UPT, UR42, 0x1, UPT ;  /* 0x000000012a00788c */ /* 0x000fe4000bf65270 */
[----:B--2---:R-:W-:Y:S02]  /*27d0*/  UIMAD.WIDE.U32 UR16, UR38, UR15, URZ ;  /* 0x0000000f261072a5 */ /* 0x004fe4000f8e00ff */
[----:B------:R-:W-:Y:S02]  /*27e0*/  UIMAD.WIDE.U32 UR8, UR39, UR12, URZ ;  /* 0x0000000c270872a5 */ /* 0x000fe4000f8e00ff */
[----:B------:R-:W-:-:S02]  /*27f0*/  UISETP.NE.AND UP0, UPT, UR14, 0x1, UPT ;  /* 0x000000010e00788c */ /* 0x000fc4000bf05270 */
[----:B------:R-:W-:Y:S01]  /*2800*/  UIMAD.WIDE.U32 UR22, UR27, UR15, URZ ;  /* 0x0000000f1b1672a5 */ /* 0x000fe2000f8e00ff */
[----:B------:R-:W-:Y:S02]  /*2810*/  UMOV UR16, UR17 ;  /* 0x0000001100107c82 */ /* 0x000fe40008000000 */
[----:B------:R-:W-:Y:S01]  /*2820*/  UMOV UR8, UR9 ;  /* 0x0000000900087c82 */ /* 0x000fe20008000000 */
[----:B---3--:R-:W-:Y:S02]  /*2830*/  USHF.R.U32.HI UR16, URZ, UR26, UR16 ;  /* 0x0000001aff107299 */ /* 0x008fe40008011610 */
[----:B----4-:R-:W-:Y:S02]  /*2840*/  UISETP.NE.AND UP2, UPT, UR20, 0x1, UPT ;  /* 0x000000011400788c */ /* 0x010fe4000bf45270 */
[----:B------:R-:W-:Y:S02]  /*2850*/  USHF.R.U32.HI UR8, URZ, UR13, UR8 ;  /* 0x0000000dff087299 */ /* 0x000fe40008011608 */
[----:B------:R-:W-:-:S02]  /*2860*/  USEL UR7, UR38, UR16, !UP0 ;  /* 0x0000001026077287 */ /* 0x000fc4000c000000 */
[----:B------:R-:W-:Y:S02]  /*2870*/  USEL UR8, UR39, UR8, !UP2 ;  /* 0x0000000827087287 */ /* 0x000fe4000d000000 */
[----:B-1----:R-:W-:Y:S01]  /*2880*/  UIMAD.WIDE.U32 UR16, UR7, UR10, URZ ;  /* 0x0000000a071072a5 */ /* 0x002fe2000f8e00ff */
[----:B------:R-:W-:Y:S01]  /*2890*/  UMOV UR4, UR23 ;  /* 0x0000001700047c82 */ /* 0x000fe20008000000 */
[----:B------:R-:W-:Y:S02]  /*28a0*/  UIMAD.WIDE.U32 UR18, UR37, UR12, URZ ;  /* 0x0000000c251272a5 */ /* 0x000fe4000f8e00ff */
[----:B------:R-:W-:-:S03]  /*28b0*/  UIMAD.WIDE.U32 UR22, UR8, UR10, URZ ;  /* 0x0000000a081672a5 */ /* 0x000fc6000f8e00ff */
[----:B------:R-:W-:Y:S01]  /*28c0*/  UMOV UR16, UR17 ;  /* 0x0000001100107c82 */ /* 0x000fe20008000000 */
[----:B------:R-:W-:Y:S02]  /*28d0*/  USHF.R.U32.HI UR4, URZ, UR26, UR4 ;  /* 0x0000001aff047299 */ /* 0x000fe40008011604 */
[----:B------:R-:W-:Y:S01]  /*28e0*/  @UP3 USHF.R.U32.HI UR7, URZ, UR11, UR16 ;  /* 0x0000000bff073299 */ /* 0x000fe20008011610 */
[----:B------:R-:W-:Y:S01]  /*28f0*/  UMOV UR18, UR19 ;  /* 0x0000001300127c82 */ /* 0x000fe20008000000 */
[----:B------:R-:W-:Y:S01]  /*2900*/  UMOV UR22, UR23 ;  /* 0x0000001700167c82 */ /* 0x000fe20008000000 */
[----:B------:R-:W-:Y:S02]  /*2910*/  USHF.R.U32.HI UR13, URZ, UR13, UR18 ;  /* 0x0000000dff0d7299 */ /* 0x000fe40008011612 */
[----:B------:R-:W-:Y:S02]  /*2920*/  USEL UR4, UR27, UR4, !UP0 ;  /* 0x000000041b047287 */ /* 0x000fe4000c000000 */
[----:B------:R-:W-:-:S02]  /*2930*/  @UP3 USHF.R.U32.HI UR8, URZ, UR11, UR22 ;  /* 0x0000000bff083299 */ /* 0x000fc40008011616 */
[----:B------:R-:W-:Y:S02]  /*2940*/  UIMAD UR9, UR42, UR7, URZ ;  /* 0x000000072a0972a4 */ /* 0x000fe4000f8e02ff */
[----:B------:R-:W-:Y:S02]  /*2950*/  USEL UR7, UR37, UR13, !UP2 ;  /* 0x0000000d25077287 */ /* 0x000fe4000d000000 */
[----:B------:R-:W-:Y:S02]  /*2960*/  UIMAD UR12, UR42, UR8, URZ ;  /* 0x000000082a0c72a4 */ /* 0x000fe4000f8e02ff */
[----:B------:R-:W-:Y:S02]  /*2970*/  UISETP.GE.AND UP0, UPT, UR4, UR9, UPT ;  /* 0x000000090400728c */ /* 0x000fe4000bf06270 */
[----:B------:R-:W-:Y:S02]  /*2980*/  UIMAD.WIDE.U32 UR16, UR4, UR10, URZ ;  /* 0x0000000a041072a5 */ /* 0x000fe4000f8e00ff */
[----:B------:R-:W-:-:S02]  /*2990*/  UISETP.GE.OR UP0, UPT, UR7, UR12, UP0 ;  /* 0x0000000c0700728c */ /* 0x000fc40008706670 */
[----:B------:R-:W-:Y:S02]  /*29a0*/  UIMAD.WIDE.U32 UR12, UR7, UR10, URZ ;  /* 0x0000000a070c72a5 */ /* 0x000fe4000f8e00ff */
[----:B------:R-:W-:Y:S01]  /*29b0*/  UIADD3 UR15, UPT, UPT, -UR4, URZ, URZ ;  /* 0x000000ff040f7290 */ /* 0x000fe2000fffe1ff */
[----:B------:R-:W-:Y:S01]  /*29c0*/  UMOV UR10, UR17 ;  /* 0x00000011000a7c82 */ /* 0x000fe20008000000 */
[----:B------:R-:W-:Y:S02]  /*29d0*/  UIADD3 UR12, UPT, UPT, -UR7, URZ, URZ ;  /* 0x000000ff070c7290 */ /* 0x000fe4000fffe1ff */
[----:B------:R-:W-:-:S03]  /*29e0*/  USHF.R.U32.HI UR10, URZ, UR11, UR10 ;  /* 0x0000000bff0a7299 */ /* 0x000fc6000801160a */
[----:B------:R-:W-:Y:S01]  /*29f0*/  @!UP0 UMOV UR9, UR13 ;  /* 0x0000000d00098c82 */ /* 0x000fe20008000000 */
[----:B------:R-:W-:Y:S02]  /*2a00*/  UIMAD UR15, UR14, UR15, UR27 ;  /* 0x0000000f0e0f72a4 */ /* 0x000fe4000f8e021b */
[----:B------:R-:W-:Y:S02]  /*2a10*/  USEL UR10, UR4, UR10, !UP3 ;  /* 0x0000000a040a7287 */ /* 0x000fe4000d800000 */
[----:B------:R-:W-:Y:S02]  /*2a20*/  @!UP0 USHF.R.U32.HI UR9, URZ, UR11, UR9 ;  /* 0x0000000bff098299 */ /* 0x000fe40008011609 */
[----:B------:R-:W-:Y:S02]  /*2a30*/  UIADD3 UR11, UPT, UPT, -UR10, URZ, URZ ;  /* 0x000000ff0a0b7290 */ /* 0x000fe4000fffe1ff */
[----:B------:R-:W-:Y:S02]  /*2a40*/  @!UP0 USEL UR9, UR7, UR9, !UP3 ;  /* 0x0000000907098287 */ /* 0x000fe4000d800000 */
[----:B------:R-:W-:-:S02]  /*2a50*/  UIMAD UR11, UR42, UR11, UR4 ;  /* 0x0000000b2a0b72a4 */ /* 0x000fc4000f8e0204 */
[----:B------:R-:W-:Y:S02]  /*2a60*/  @!UP0 UIADD3 UR10, UPT, UPT, UR10, -UR9, URZ ;  /* 0x800000090a0a8290 */ /* 0x000fe4000fffe0ff */
[----:B------:R-:W-:Y:S02]  /*2a70*/  @!UP0 UIMAD UR9, UR11, UR8, UR9 ;  /* 0x000000080b0982a4 */ /* 0x000fe4000f8e0209 */
[----:B------:R-:W-:Y:S02]  /*2a80*/  @!UP0 UIMAD UR4, UR42, UR10, UR7 ;  /* 0x0000000a2a0482a4 */ /* 0x000fe4000f8e0207 */
[----:B------:R-:W-:Y:S02]  /*2a90*/  UIMAD UR8, UR20, UR12, UR37 ;  /* 0x0000000c140872a4 */ /* 0x000fe4000f8e0225 */
[----:B------:R-:W-:Y:S01]  /*2aa0*/  UIMAD UR27, UR4, UR14, UR15 ;  /* 0x0000000e041b72a4 */ /* 0x000fe2000f8e020f */
[----:B------:R-:W-:Y:S02]  /*2ab0*/  @!UP0 UMOV UR7, UR9 ;  /* 0x0000000900078c82 */ /* 0x000fe40008000000 */
[----:B------:R-:W-:-:S12]  /*2ac0*/  UIMAD UR37, UR7, UR20, UR8 ;  /* 0x00000014072572a4 */ /* 0x000fd8000f8e0208 */
.L_x_41:
[----:B------:R-:W2:Y:S02]  /*2ad0*/  LDCU UR4, c[0x0][0xb30] ;  /* 0x00016600ff0477ac */ /* 0x000ea40008000800 */
[----:B--2---:R-:W-:-:S09]  /*2ae0*/  UISETP.NE.AND UP0, UPT, UR4, 0x1, UPT ;  /* 0x000000010400788c */ /* 0x004fd2000bf05270 */
[----:B------:R-:W-:Y:S05]  /*2af0*/  BRA.U UP0, `(.L_x_42) ;  /* 0x0000000100447547 */ /* 0x000fea000b800000 */
[----:B------:R-:W2:Y:S01]  /*2b00*/  LDCU.128 UR12, c[0x0][0xb10] ;  /* 0x00016200ff0c77ac */ /* 0x000ea20008000c00 */
[----:B------:R-:W3:Y:S01]  /*2b10*/  LDCU UR16, c[0x0][0xb0c] ;  /* 0x00016180ff1077ac */ /* 0x000ee20008000800 */
[----:B------:R-:W4:Y:S01]  /*2b20*/  LDCU UR17, c[0x0][0xb20] ;  /* 0x00016400ff1177ac */ /* 0x000f220008000800 */
[----:B--2---:R-:W-:Y:S02]  /*2b30*/  UIMAD.WIDE.U32 UR10, UR37, UR12, URZ ;  /* 0x0000000c250a72a5 */ /* 0x004fe4000f8e00ff */
[----:B------:R-:W-:Y:S02]  /*2b40*/  UIMAD.WIDE.U32 UR8, UR27, UR15, URZ ;  /* 0x0000000f1b0872a5 */ /* 0x000fe4000f8e00ff */
[----:B---3--:R-:W-:Y:S02]  /*2b50*/  UISETP.NE.AND UP2, UPT, UR16, 0x1, UPT ;  /* 0x000000011000788c */ /* 0x008fe4000bf45270 */
[----:B------:R-:W-:Y:S01]  /*2b60*/  UISETP.NE.AND UP0, UPT, UR14, 0x1, UPT ;  /* 0x000000010e00788c */ /* 0x000fe2000bf05270 */
[----:B------:R-:W-:-:S02]  /*2b70*/  UMOV UR7, UR11 ;  /* 0x0000000b00077c82 */ /* 0x000fc40008000000 */
[----:B------:R-:W-:Y:S01]  /*2b80*/  UMOV UR4, UR9 ;  /* 0x0000000900047c82 */ /* 0x000fe20008000000 */
[----:B------:R-:W-:Y:S02]  /*2b90*/  USHF.R.U32.HI UR7, URZ, UR13, UR7 ;  /* 0x0000000dff077299 */ /* 0x000fe40008011607 */
[----:B----4-:R-:W-:Y:S02]  /*2ba0*/  USHF.R.U32.HI UR4, URZ, UR17, UR4 ;  /* 0x00000011ff047299 */ /* 0x010fe40008011604 */
[----:B------:R-:W-:Y:S02]  /*2bb0*/  USEL UR7, UR37, UR7, !UP2 ;  /* 0x0000000725077287 */ /* 0x000fe4000d000000 */
[----:B------:R-:W-:-:S04]  /*2bc0*/  USEL UR4, UR27, UR4, !UP0 ;  /* 0x000000041b047287 */ /* 0x000fc8000c000000 */
[----:B------:R-:W-:Y:S02]  /*2bd0*/  UIADD3 UR8, UPT, UPT, UR7, -UR4, URZ ;  /* 0x8000000407087290 */ /* 0x000fe4000fffe0ff */
[----:B------:R-:W-:Y:S02]  /*2be0*/  UIADD3 UR4, UPT, UPT, -UR7, UR4, URZ ;  /* 0x0000000407047290 */ /* 0x000fe4000fffe1ff */
[----:B------:R-:W-:Y:S02]  /*2bf0*/  UIMAD UR27, UR8, UR14, UR27 ;  /* 0x0000000e081b72a4 */ /* 0x000fe4000f8e021b */
[----:B------:R-:W-:-:S12]  /*2c00*/  UIMAD UR37, UR4, UR16, UR37 ;  /* 0x00000010042572a4 */ /* 0x000fd8000f8e0225 */
.L_x_42:
[----:B------:R-:W-:Y:S01]  /*2c10*/  VIADD R11, R11, 0x1 ;  /* 0x000000010b0b7836 */ /* 0x000fe20000000000 */
[----:B------:R-:W-:Y:S01]  /*2c20*/  PLOP3.LUT P1, PT, PT, PT, PT, 0x80, 0x8 ;  /* 0x000000000008781c */ /* 0x000fe20003f2f070 */
[----:B------:R-:W-:Y:S02]  /*2c30*/  UIADD3 UR46, UPT, UPT, UR37, UR60, URZ ;  /* 0x0000003c252e7290 */ /* 0x000fe4000fffe0ff */
[----:B------:R-:W-:Y:S01]  /*2c40*/  UIADD3 UR45, UPT, UPT, UR27, UR57, URZ ;  /* 0x000000391b2d7290 */ /* 0x000fe2000fffe0ff */
[----:B------:R-:W-:-:S04]  /*2c50*/  ISETP.NE.AND P0, PT, R11, 0x2, PT ;  /* 0x000000020b00780c */ /* 0x000fc80003f05270 */
[----:B-1----:R-:W-:Y:S02]  /*2c60*/  SEL R0, RZ, 0x1, P0 ;  /* 0x00000001ff007807 */ /* 0x002fe40000000000 */
[----:B------:R-:W-:Y:S02]  /*2c70*/  SEL R11, R11, RZ, P0 ;  /* 0x000000ff0b0b7207 */ /* 0x000fe40000000000 */
[----:B------:R-:W-:Y:S01]  /*2c80*/  LOP3.LUT R10, R10, R0, RZ, 0x3c, !PT ;  /* 0x000000000a0a7212 */ /* 0x000fe200078e3cff */
[----:B------:R-:W-:Y:S06]  /*2c90*/  BRA.U UP1, `(.L_x_43) ;  /* 0xfffffff101447547 */ /* 0x000fec000b83ffff */
[----:B------:R-:W-:Y:S01]  /*2ca0*/  UIADD3 UR7, UPT, UPT, UR6, 0x1b0, URZ ;  /* 0x000001b006077890 */ /* 0x000fe2000fffe0ff */
[----:B------:R-:W-:-:S03]  /*2cb0*/  SHF.L.U32 R2, R12, 0x1f, RZ ;  /* 0x0000001f0c027819 */ /* 0x000fc600000006ff */
[----:B------:R-:W-:-:S09]  /*2cc0*/  ULEA UR4, UR5, UR7, 0x3 ;  /* 0x0000000705047291 */ /* 0x000fd2000f8e18ff */
[----:B------:R-:W1:Y:S02]  /*2cd0*/  SYNCS.PHASECHK.TRANS64.TRYWAIT P0, [UR4], R2 ;  /* 0x00000002ff0075a7 */ /* 0x000e640008001104 */
[----:B-1----:R-:W-:Y:S05]  /*2ce0*/  @!P0 BRA `(.L_x_44) ;  /* 0x0000005c00908947 */ /* 0x002fea0003800000 */
.L_x_158:
[----:B------:R-:W-:-:S04]  /*2cf0*/  UIADD3 UR4, UPT, UPT, UR5, 0x1, URZ ;  /* 0x0000000105047890 */ /* 0x000fc8000fffe0ff */
[----:B------:R-:W-:-:S04]  /*2d00*/  UISETP.NE.AND UP0, UPT, UR4, 0x36, UPT ;  /* 0x000000360400788c */ /* 0x000fc8000bf05270 */
[----:B------:R-:W-:Y:S02]  /*2d10*/  USEL UR6, URZ, 0x1, UP0 ;  /* 0x00000001ff067887 */ /* 0x000fe40008000000 */
[----:B------:R-:W-:-:S04]  /*2d20*/  USEL UR4, UR4, URZ, UP0 ;  /* 0x000000ff04047287 */ /* 0x000fc80008000000 */
[----:B------:R-:W-:Y:S01]  /*2d30*/  ULEA UR5, UR4, UR7, 0x3 ;  /* 0x0000000704057291 */ /* 0x000fe2000f8e18ff */
[----:B-1----:R-:W-:-:S04]  /*2d40*/  LOP3.LUT R2, R12, UR6, RZ, 0x3c, !PT ;  /* 0x000000060c027c12 */ /* 0x002fc8000f8e3cff */
[----:B------:R-:W-:-:S04]  /*2d50*/  SHF.L.U32 R3, R2, 0x1f, RZ ;  /* 0x0000001f02037819 */ /* 0x000fc800000006ff */
[----:B------:R-:W1:Y:S02]  /*2d60*/  SYNCS.PHASECHK.TRANS64.TRYWAIT P0, [UR5], R3 ;  /* 0x00000003ff0075a7 */ /* 0x000e640008001105 */
[----:B-1----:R-:W-:Y:S05]  /*2d70*/  @!P0 BRA `(.L_x_45) ;  /* 0x0000005c00848947 */ /* 0x002fea0003800000 */
.L_x_160:
[----:B------:R-:W-:-:S04]  /*2d80*/  UIADD3 UR4, UPT, UPT, UR4, 0x1, URZ ;  /* 0x0000000104047890 */ /* 0x000fc8000fffe0ff */
[----:B------:R-:W-:-:S04]  /*2d90*/  UISETP.NE.AND UP0, UPT, UR4, 0x36, UPT ;  /* 0x000000360400788c */ /* 0x000fc8000bf05270 */
[----:B------:R-:W-:Y:S02]  /*2da0*/  USEL UR6, URZ, 0x1, UP0 ;  /* 0x00000001ff067887 */ /* 0x000fe40008000000 */
[----:B------:R-:W-:-:S04]  /*2db0*/  USEL UR4, UR4, URZ, UP0 ;  /* 0x000000ff04047287 */ /* 0x000fc80008000000 */
[----:B------:R-:W-:Y:S01]  /*2dc0*/  ULEA UR5, UR4, UR7, 0x3 ;  /* 0x0000000704057291 */ /* 0x000fe2000f8e18ff */
[----:B------:R-:W-:-:S04]  /*2dd0*/  LOP3.LUT R2, R2, UR6, RZ, 0x3c, !PT ;  /* 0x0000000602027c12 */ /* 0x000fc8000f8e3cff */
[----:B-1----:R-:W-:-:S04]  /*2de0*/  SHF.L.U32 R3, R2, 0x1f, RZ ;  /* 0x0000001f02037819 */ /* 0x002fc800000006ff */
[----:B------:R-:W1:Y:S02]  /*2df0*/  SYNCS.PHASECHK.TRANS64.TRYWAIT P0, [UR5], R3 ;  /* 0x00000003ff0075a7 */ /* 0x000e640008001105 */
[----:B-1----:R-:W-:Y:S05]  /*2e00*/  @!P0 BRA `(.L_x_46) ;  /* 0x0000005c00788947 */ /* 0x002fea0003800000 */
.L_x_162:
        /* <DEDUP_REMOVED lines=9> */
.L_x_164:
        /* <DEDUP_REMOVED lines=9> */
.L_x_166:
        /* <DEDUP_REMOVED lines=9> */
.L_x_168:
        /* <DEDUP_REMOVED lines=9> */
.L_x_170:
        /* <DEDUP_REMOVED lines=9> */
.L_x_172:
        /* <DEDUP_REMOVED lines=9> */
.L_x_174:
        /* <DEDUP_REMOVED lines=9> */
.L_x_176:
        /* <DEDUP_REMOVED lines=9> */
.L_x_178:
        /* <DEDUP_REMOVED lines=9> */
.L_x_180:
        /* <DEDUP_REMOVED lines=9> */
.L_x_182:
        /* <DEDUP_REMOVED lines=9> */
.L_x_184:
        /* <DEDUP_REMOVED lines=9> */
.L_x_186:
        /* <DEDUP_REMOVED lines=9> */
.L_x_188:
        /* <DEDUP_REMOVED lines=9> */
.L_x_190:
        /* <DEDUP_REMOVED lines=9> */
.L_x_192:
        /* <DEDUP_REMOVED lines=9> */
.L_x_194:
        /* <DEDUP_REMOVED lines=9> */
.L_x_196:
        /* <DEDUP_REMOVED lines=9> */
.L_x_198:
        /* <DEDUP_REMOVED lines=9> */
.L_x_200:
        /* <DEDUP_REMOVED lines=9> */
.L_x_202:
        /* <DEDUP_REMOVED lines=9> */
.L_x_204:
        /* <DEDUP_REMOVED lines=9> */
.L_x_206:
        /* <DEDUP_REMOVED lines=9> */
.L_x_208:
        /* <DEDUP_REMOVED lines=9> */
.L_x_210:
        /* <DEDUP_REMOVED lines=9> */
.L_x_212:
        /* <DEDUP_REMOVED lines=9> */
.L_x_214:
        /* <DEDUP_REMOVED lines=9> */
.L_x_216:
        /* <DEDUP_REMOVED lines=9> */
.L_x_218:
        /* <DEDUP_REMOVED lines=9> */
.L_x_220:
        /* <DEDUP_REMOVED lines=9> */
.L_x_222:
        /* <DEDUP_REMOVED lines=9> */
.L_x_224:
        /* <DEDUP_REMOVED lines=9> */
.L_x_226:
        /* <DEDUP_REMOVED lines=9> */
.L_x_228:
        /* <DEDUP_REMOVED lines=9> */
.L_x_230:
        /* <DEDUP_REMOVED lines=9> */
.L_x_232:
        /* <DEDUP_REMOVED lines=9> */
.L_x_234:
        /* <DEDUP_REMOVED lines=9> */
.L_x_236:
        /* <DEDUP_REMOVED lines=9> */
.L_x_238:
        /* <DEDUP_REMOVED lines=9> */
.L_x_240:
        /* <DEDUP_REMOVED lines=9> */
.L_x_242:
        /* <DEDUP_REMOVED lines=9> */
.L_x_244:
        /* <DEDUP_REMOVED lines=9> */
.L_x_246:
        /* <DEDUP_REMOVED lines=9> */
.L_x_248:
        /* <DEDUP_REMOVED lines=9> */
.L_x_250:
        /* <DEDUP_REMOVED lines=9> */
.L_x_252:
        /* <DEDUP_REMOVED lines=9> */
.L_x_254:
        /* <DEDUP_REMOVED lines=9> */
.L_x_256:
        /* <DEDUP_REMOVED lines=9> */
.L_x_258:
        /* <DEDUP_REMOVED lines=9> */
.L_x_260:
        /* <DEDUP_REMOVED lines=9> */
.L_x_262:
[----:B------:R-:W-:-:S04]  /*4a30*/  UIADD3 UR4, UPT, UPT, UR4, 0x1, URZ ;  /* 0x0000000104047890 */ /* 0x000fc8000fffe0ff */
[----:B------:R-:W-:-:S04]  /*4a40*/  UISETP.NE.AND UP0, UPT, UR4, 0x36, UPT ;  /* 0x000000360400788c */ /* 0x000fc8000bf05270 */
[----:B------:R-:W-:Y:S02]  /*4a50*/  USEL UR5, URZ, 0x1, UP0 ;  /* 0x00000001ff057887 */ /* 0x000fe40008000000 */
[----:B------:R-:W-:-:S04]  /*4a60*/  USEL UR4, UR4, URZ, UP0 ;  /* 0x000000ff04047287 */ /* 0x000fc80008000000 */
[----:B------:R-:W-:Y:S01]  /*4a70*/  ULEA UR4, UR4, UR7, 0x3 ;  /* 0x0000000704047291 */ /* 0x000fe2000f8e18ff */
[----:B------:R-:W-:-:S04]  /*4a80*/  LOP3.LUT R2, R2, UR5, RZ, 0x3c, !PT ;  /* 0x0000000502027c12 */ /* 0x000fc8000f8e3cff */
[----:B------:R-:W-:Y:S01]  /*4a90*/  SHF.L.U32 R2, R2, 0x1f, RZ ;  /* 0x0000001f02027819 */ /* 0x000fe200000006ff */
[----:B-1----:R-:W-:-:S07]  /*4aa0*/  IMAD.U32 R0, RZ, RZ, UR4 ;  /* 0x00000004ff007e24 */ /* 0x002fce000f8e00ff */
.L_x_97:
[----:B-1----:R1:W2:Y:S02]  /*4ab0*/  SYNCS.PHASECHK.TRANS64.TRYWAIT P0, [R0+URZ], R2 ;  /* 0x00000002000075a7 */ /* 0x0022a400080011ff */
[----:B--2---:R-:W-:Y:S05]  /*4ac0*/  @!P0 NANOSLEEP.SYNCS 0x989680 ;  /* 0x009896800000895d */ /* 0x004fea0003900000 */
[----:B------:R-:W2:Y:S02]  /*4ad0*/  @!P0 SYNCS.PHASECHK.TRANS64 P0, [R0+URZ], R2 ;  /* 0x00000002000085a7 */ /* 0x000ea400080010ff */
[----:B--2---:R-:W-:Y:S05]  /*4ae0*/  @P0 EXIT ;  /* 0x000000000000094d */ /* 0x004fea0003800000 */
[----:B------:R-:W-:Y:S05]  /*4af0*/  BRA `(.L_x_97) ;  /* 0xfffffffc00ec7947 */ /* 0x000fea000383ffff */
.L_x_23:
[----:B------:R-:W-:-:S04]  /*4b00*/  UISETP.NE.AND UP0, UPT, UR48, URZ, UPT ;  /* 0x000000ff3000728c */ /* 0x000fc8000bf05270 */
[----:B------:R-:W-:-:S09]  /*4b10*/  UISETP.NE.OR UP0, UPT, UR18, 0x1, UP0 ;  /* 0x000000011200788c */ /* 0x000fd20008705670 */
[----:B------:R-:W-:Y:S05]  /*4b20*/  BRA.U UP0, `(.L_x_98) ;  /* 0x0000000500487547 */ /* 0x000fea000b800000 */
[----:B------:R-:W-:Y:S01]  /*4b30*/  ISETP.GE.U32.AND P2, PT, R0, 0x2, PT ;  /* 0x000000020000780c */ /* 0x000fe20003f46070 */
[----:B------:R-:W-:Y:S01]  /*4b40*/  IMAD.MOV.U32 R12, RZ, RZ, 0x1 ;  /* 0x00000001ff0c7424 */ /* 0x000fe200078e00ff */
[----:B------:R-:W-:Y:S02]  /*4b50*/  CS2R R10, SRZ ;  /* 0x00000000000a7805 */ /* 0x000fe4000001ff00 */
[----:B------:R-:W-:Y:S01]  /*4b60*/  CS2R R8, SRZ ;  /* 0x0000000000087805 */ /* 0x000fe2000001ff00 */
[----:B------:R-:W-:Y:S01]  /*4b70*/  UMOV UR6, 0x400 ;  /* 0x0000040000067882 */ /* 0x000fe20000000000 */
[----:B------:R-:W-:Y:S01]  /*4b80*/  UMOV UR5, URZ ;  /* 0x000000ff00057c82 */ /* 0x000fe20008000000 */
[----:B------:R-:W-:-:S12]  /*4b90*/  ULEA UR6, UR48, UR6, 0x18 ;  /* 0x0000000630067291 */ /* 0x000fd8000f8ec0ff */
.L_x_102:
[----:B------:R-:W-:Y:S02]  /*4ba0*/  LEA R2, R8, UR6, 0x3 ;  /* 0x0000000608027c11 */ /* 0x000fe4000f8e18ff */
[----:B------:R-:W-:-:S03]  /*4bb0*/  SHF.L.U32 R4, R9, 0x1f, RZ ;  /* 0x0000001f09047819 */ /* 0x000fc600000006ff */
[----:B------:R-:W-:Y:S01]  /*4bc0*/  VIADD R5, R2, 0x3f0 ;  /* 0x000003f002057836 */ /* 0x000fe20000000000 */
[----:B------:R-:W2:Y:S02]  /*4bd0*/  SYNCS.PHASECHK.TRANS64.TRYWAIT P0, [R2+URZ+0x3e0], R4 ;  /* 0x0003e004020075a7 */ /* 0x000ea400080011ff */
[----:B--2---:R-:W-:Y:S05]  /*4be0*/  @!P0 BRA `(.L_x_99) ;  /* 0x0000005000c88947 */ /* 0x004fea0003800000 */
.L_x_263:
[----:B------:R-:W-:Y:S01]  /*4bf0*/  ULEA UR4, UR5, UR6, 0x3 ;  /* 0x0000000605047291 */ /* 0x000fe2000f8e18ff */
[----:B--2---:R-:W-:Y:S01]  /*4c00*/  PRMT R2, RZ, 0x654, R5 ;  /* 0x00000654ff027816 */ /* 0x004fe20000000005 */
[----:B------:R-:W-:Y:S01]  /*4c10*/  @!P2 IMAD.MOV.U32 R4, RZ, RZ, 0x10 ;  /* 0x00000010ff04a424 */ /* 0x000fe200078e00ff */
[----:B------:R-:W-:Y:S01]  /*4c20*/  SHF.L.U32 R5, R12, 0x1f, RZ ;  /* 0x0000001f0c057819 */ /* 0x000fe200000006ff */
[----:B------:R-:W-:Y:S01]  /*4c30*/  UIADD3 UR7, UPT, UPT, UR4, 0x380, URZ ;  /* 0x0000038004077890 */ /* 0x000fe2000fffe0ff */
[----:B------:R2:W-:Y:S05]  /*4c40*/  SYNCS.ARRIVE.TRANS64.RED.A1T0 RZ, [R2+URZ], RZ ;  /* 0x000000ff02ff79a7 */ /* 0x0005ea00081004ff */
[----:B------:R-:W-:Y:S01]  /*4c50*/  IMAD.U32 R6, RZ, RZ, UR7 ;  /* 0x00000007ff067e24 */ /* 0x000fe2000f8e00ff */
[----:B------:R-:W3:Y:S04]  /*4c60*/  SYNCS.PHASECHK.TRANS64.TRYWAIT P0, [UR4+0x390], R5 ;  /* 0x00039005ff0075a7 */ /* 0x000ee80008001104 */
[----:B------:R-:W-:Y:S01]  /*4c70*/  PRMT R6, R0, 0x654, R6 ;  /* 0x0000065400067816 */ /* 0x000fe20000000006 */
[----:B--23--:R-:W-:Y:S06]  /*4c80*/  @!P0 BRA `(.L_x_100) ;  /* 0x0000005000b48947 */ /* 0x00cfec0003800000 */
.L_x_265:
[----:B------:R-:W-:Y:S01]  /*4c90*/  ULEA UR8, UR5, UR6, 0x4 ;  /* 0x0000000605087291 */ /* 0x000fe2000f8e20ff */
[----:B------:R-:W-:Y:S01]  /*4ca0*/  SEL R3, R6, R3, !P2 ;  /* 0x0000000306037207 */ /* 0x000fe20005000000 */
[----:B------:R-:W-:Y:S01]  /*4cb0*/  UIADD3 UR9, UPT, UPT, UR4, 0x380, URZ ;  /* 0x0000038004097890 */ /* 0x000fe2000fffe0ff */
[----:B--2---:R-:W-:Y:S01]  /*4cc0*/  LEA R2, R11, UR6, 0x3 ;  /* 0x000000060b027c11 */ /* 0x004fe2000f8e18ff */
[----:B------:R-:W-:Y:S01]  /*4cd0*/  UIADD3 UR8, UPT, UPT, UR8, 0x410, URZ ;  /* 0x0000041008087890 */ /* 0x000fe2000fffe0ff */
[----:B------:R2:W-:Y:S01]  /*4ce0*/  @!P2 SYNCS.ARRIVE.TRANS64.RED RZ, [R3+URZ], R4 ;  /* 0x0000000403ffa9a7 */ /* 0x0005e200080004ff */
[----:B------:R-:W-:Y:S01]  /*4cf0*/  UIADD3 UR4, UPT, UPT, UR5, 0x1, URZ ;  /* 0x0000000105047890 */ /* 0x000fe2000fffe0ff */
[----:B------:R-:W-:-:S03]  /*4d00*/  VIADD R8, R8, 0x1 ;  /* 0x0000000108087836 */ /* 0x000fc60000000000 */
[----:B------:R-:W-:Y:S02]  /*4d10*/  UISETP.NE.AND UP0, UPT, UR4, 0x2, UPT ;  /* 0x000000020400788c */ /* 0x000fe4000bf05270 */
[----:B------:R-:W-:Y:S01]  /*4d20*/  ISETP.NE.AND P0, PT, R8, 0x2, PT ;  /* 0x000000020800780c */ /* 0x000fe20003f05270 */
[----:B------:R-:W-:Y:S06]  /*4d30*/  UGETNEXTWORKID.BROADCAST [UR8], [UR9] ;  /* 0x00000000080073ca */ /* 0x000fec0008000100 */
[----:B------:R-:W-:Y:S02]  /*4d40*/  USEL UR7, URZ, 0x1, UP0 ;  /* 0x00000001ff077887 */ /* 0x000fe40008000000 */
[----:B------:R-:W-:-:S04]  /*4d50*/  USEL UR5, UR4, URZ, UP0 ;  /* 0x000000ff04057287 */ /* 0x000fc80008000000 */
[----:B------:R-:W-:Y:S02]  /*4d60*/  LOP3.LUT R12, R12, UR7, RZ, 0x3c, !PT ;  /* 0x000000070c0c7c12 */ /* 0x000fe4000f8e3cff */
[----:B--2---:R-:W-:-:S04]  /*4d70*/  SHF.L.U32 R4, R10, 0x1f, RZ ;  /* 0x0000001f0a047819 */ /* 0x004fc800000006ff */
[----:B------:R-:W2:Y:S02]  /*4d80*/  SYNCS.PHASECHK.TRANS64.TRYWAIT P1, [R2+URZ+0x380], R4 ;  /* 0x00038004020075a7 */ /* 0x000ea400080211ff */
[----:B--2---:R-:W-:Y:S05]  /*4d90*/  @!P1 BRA `(.L_x_101) ;  /* 0x0000005000889947 */ /* 0x004fea0003800000 */
.L_x_266:
[C---:B--2---:R-:W-:Y:S01]  /*4da0*/  LEA R4, R11.reuse, UR6, 0x4 ;  /* 0x000000060b047c11 */ /* 0x044fe2000f8e20ff */
[----:B------:R-:W-:Y:S01]  /*4db0*/  VIADD R2, R2, 0x390 ;  /* 0x0000039002027836 */ /* 0x000fe20000000000 */
[----:B------:R-:W-:Y:S01]  /*4dc0*/  SEL R8, R8, RZ, P0 ;  /* 0x000000ff08087207 */ /* 0x000fe20000000000 */
[----:B------:R-:W-:-:S03]  /*4dd0*/  VIADD R11, R11, 0x1 ;  /* 0x000000010b0b7836 */ /* 0x000fc60000000000 */
[----:B------:R-:W2:Y:S01]  /*4de0*/  LDS.128 R4, [R4+0x410] ;  /* 0x0004100004047984 */ /* 0x000ea20000000c00 */
[----:B------:R-:W-:Y:S02]  /*4df0*/  PRMT R2, RZ, 0x654, R2 ;  /* 0x00000654ff027816 */ /* 0x000fe40000000002 */
[C---:B------:R-:W-:Y:S01]  /*4e00*/  ISETP.NE.AND P1, PT, R11.reuse, 0x2, PT ;  /* 0x000000020b00780c */ /* 0x040fe20003f25270 */
[----:B------:R-:W-:Y:S01]  /*4e10*/  @!PT LDS RZ, [RZ] ;  /* 0x00000000fffff984 */ /* 0x000fe20000000800 */
[----:B------:R-:W-:Y:S01]  /*4e20*/  @!PT LDS RZ, [RZ] ;  /* 0x00000000fffff984 */ /* 0x000fe20000000800 */
[----:B------:R-:W-:Y:S01]  /*4e30*/  @!PT LDS RZ, [RZ] ;  /* 0x00000000fffff984 */ /* 0x000fe20000000800 */
[----:B------:R-:W-:Y:S01]  /*4e40*/  @!PT LDS RZ, [RZ] ;  /* 0x00000000fffff984 */ /* 0x000fe20000000800 */
[----:B------:R3:W-:Y:S06]  /*4e50*/  MEMBAR.ALL.CTA ;  /* 0x0000000000007992 */ /* 0x0007ec0000008000 */
[----:B---3--:R-:W3:Y:S01]  /*4e60*/  FENCE.VIEW.ASYNC.S ;  /* 0x00000000000073c6 */ /* 0x008ee20000000000 */
[----:B------:R-:W-:Y:S01]  /*4e70*/  SEL R11, R11, RZ, P1 ;  /* 0x000000ff0b0b7207 */ /* 0x000fe20000800000 */
[----:B---3--:R3:W-:Y:S01]  /*4e80*/  SYNCS.ARRIVE.TRANS64.RED.A1T0 RZ, [R2+URZ], RZ ;  /* 0x000000ff02ff79a7 */ /* 0x0087e200081004ff */
[----:B--2---:R-:W-:-:S02]  /*4e90*/  LOP3.LUT P3, RZ, R6, 0x1, RZ, 0xc0, !PT ;  /* 0x0000000106ff7812 */ /* 0x004fc4000786c0ff */
[----:B------:R-:W-:-:S04]  /*4ea0*/  SEL R4, RZ, 0x1, P1 ;  /* 0x00000001ff047807 */ /* 0x000fc80000800000 */
[----:B------:R-:W-:Y:S02]  /*4eb0*/  LOP3.LUT R10, R10, R4, RZ, 0x3c, !PT ;  /* 0x000000040a0a7212 */ /* 0x000fe400078e3cff */
[----:B---3--:R-:W-:-:S04]  /*4ec0*/  SEL R2, RZ, 0x1, P0 ;  /* 0x00000001ff027807 */ /* 0x008fc80000000000 */
[----:B------:R-:W-:Y:S01]  /*4ed0*/  LOP3.LUT R9, R9, R2, RZ, 0x3c, !PT ;  /* 0x0000000209097212 */ /* 0x000fe200078e3cff */
[----:B------:R-:W-:Y:S06]  /*4ee0*/  @P3 BRA `(.L_x_102) ;  /* 0xfffffffc002c3947 */ /* 0x000fec000383ffff */
[----:B------:R-:W-:Y:S01]  /*4ef0*/  ULEA UR4, UR5, UR6, 0x3 ;  /* 0x0000000605047291 */ /* 0x000fe2000f8e18ff */
[----:B------:R-:W-:-:S08]  /*4f00*/  SHF.L.U32 R2, R12, 0x1f, RZ ;  /* 0x0000001f0c027819 */ /* 0x000fd000000006ff */
[----:B------:R-:W2:Y:S02]  /*4f10*/  SYNCS.PHASECHK.TRANS64 P0, [UR4+0x390], R2 ;  /* 0x00039002ff0075a7 */ /* 0x000ea40008001004 */
[----:B--2---:R-:W-:Y:S05]  /*4f20*/  @P0 BRA `(.L_x_103) ;  /* 0x0000000000080947 */ /* 0x004fea0003800000 */
[----:B------:R-:W2:Y:S02]  /*4f30*/  SYNCS.PHASECHK.TRANS64.TRYWAIT P0, [UR4+0x390], R2 ;  /* 0x00039002ff0075a7 */ /* 0x000ea40008001104 */
[----:B--2---:R-:W-:Y:S05]  /*4f40*/  @!P0 BRA `(.L_x_104) ;  /* 0x0000005000308947 */ /* 0x004fea0003800000 */
.L_x_103:
[----:B------:R-:W-:-:S04]  /*4f50*/  UIADD3 UR7, UPT, UPT, UR5, 0x1, URZ ;  /* 0x0000000105077890 */ /* 0x000fc8000fffe0ff */
[----:B------:R-:W-:-:S04]  /*4f60*/  UISETP.NE.AND UP0, UPT, UR7, 0x2, UPT ;  /* 0x000000020700788c */ /* 0x000fc8000bf05270 */
[----:B------:R-:W-:Y:S02]  /*4f70*/  USEL UR8, URZ, 0x1, UP0 ;  /* 0x00000001ff087887 */ /* 0x000fe40008000000 */
[----:B------:R-:W-:-:S04]  /*4f80*/  USEL UR7, UR7, URZ, UP0 ;  /* 0x000000ff07077287 */ /* 0x000fc80008000000 */
[----:B------:R-:W-:Y:S01]  /*4f90*/  ULEA UR7, UR7, UR6, 0x3 ;  /* 0x0000000607077291 */ /* 0x000fe2000f8e18ff */
[----:B--2---:R-:W-:-:S04]  /*4fa0*/  LOP3.LUT R2, R12, UR8, RZ, 0x3c, !PT ;  /* 0x000000080c027c12 */ /* 0x004fc8000f8e3cff */
[----:B------:R-:W-:-:S04]  /*4fb0*/  SHF.L.U32 R0, R2, 0x1f, RZ ;  /* 0x0000001f02007819 */ /* 0x000fc800000006ff */
[----:B------:R-:W2:Y:S02]  /*4fc0*/  SYNCS.PHASECHK.TRANS64 P0, [UR7+0x390], R0 ;  /* 0x00039000ff0075a7 */ /* 0x000ea40008001007 */
[----:B-12---:R-:W-:Y:S05]  /*4fd0*/  @P0 EXIT ;  /* 0x000000000000094d */ /* 0x006fea0003800000 */
[----:B------:R-:W-:Y:S02]  /*4fe0*/  SHF.L.U32 R2, R2, 0x1f, RZ ;  /* 0x0000001f02027819 */ /* 0x000fe400000006ff */
[----:B------:R-:W-:-:S07]  /*4ff0*/  MOV R0, UR7 ;  /* 0x0000000700007c02 */ /* 0x000fce0008000f00 */
.L_x_105:
[----:B-1----:R1:W2:Y:S02]  /*5000*/  SYNCS.PHASECHK.TRANS64.TRYWAIT P0, [R0+URZ+0x390], R2 ;  /* 0x00039002000075a7 */ /* 0x0022a400080011ff */
[----:B--2---:R-:W-:Y:S05]  /*5010*/  @!P0 NANOSLEEP.SYNCS 0x989680 ;  /* 0x009896800000895d */ /* 0x004fea0003900000 */
[----:B------:R-:W2:Y:S02]  /*5020*/  @!P0 SYNCS.PHASECHK.TRANS64 P0, [R0+URZ+0x390], R2 ;  /* 0x00039002000085a7 */ /* 0x000ea400080010ff */
[----:B--2---:R-:W-:Y:S05]  /*5030*/  @P0 EXIT ;  /* 0x000000000000094d */ /* 0x004fea0003800000 */
[----:B------:R-:W-:Y:S05]  /*5040*/  BRA `(.L_x_105) ;  /* 0xfffffffc00ec7947 */ /* 0x000fea000383ffff */
.L_x_98:
[----:B------:R-:W-:Y:S05]  /*5050*/  BRA.U UP5, `(.L_x_106) ;  /* 0x0000000d05807547 */ /* 0x000fea000b800000 */
[----:B------:R-:W-:Y:S01]  /*5060*/  UMOV UR4, 0x40 ;  /* 0x0000004000047882 */ /* 0x000fe20000000000 */
[----:B------:R-:W-:Y:S01]  /*5070*/  NOP ;  /* 0x0000000000007918 */ /* 0x000fe20000000000 */
[----:B------:R-:W-:Y:S01]  /*5080*/  ULEA UR5, UR48, UR4, 0x18 ;  /* 0x0000000430057291 */ /* 0x000fe2000f8ec0ff */
[----:B------:R-:W-:Y:S02]  /*5090*/  UMOV UR6, 0x400 ;  /* 0x0000040000067882 */ /* 0x000fe40000000000 */
[----:B------:R-:W-:-:S06]  /*50a0*/  ULEA UR6, UR48, UR6, 0x18 ;  /* 0x0000000630067291 */ /* 0x000fcc000f8ec0ff */
[----:B------:R-:W2:Y:S02]  /*50b0*/  LDS.U8 R0, [UR5+0x1c] ;  /* 0x00001c05ff007984 */ /* 0x000ea40008000000 */
[----:B--2---:R-:W-:-:S13]  /*50c0*/  ISETP.NE.AND P0, PT, R0, RZ, PT ;  /* 0x000000ff0000720c */ /* 0x004fda0003f05270 */
[----:B------:R-:W-:Y:S05]  /*50d0*/  @P0 BRA `(.L_x_107) ;  /* 0x0000000000580947 */ /* 0x000fea0003800000 */
[----:B------:R-:W-:-:S13]  /*50e0*/  ELECT P0, URZ, PT ;  /* 0x0000000000ff782f */ /* 0x000fda0003800000 */
[----:B------:R-:W-:Y:S05]  /*50f0*/  @!P0 BRA `(.L_x_108) ;  /* 0x0000000000608947 */ /* 0x000fea0003800000 */
[----:B------:R-:W-:Y:S01]  /*5100*/  UMOV UR4, 0x10 ;  /* 0x0000001000047882 */ /* 0x000fe20000000000 */
[----:B------:R-:W-:Y:S01]  /*5110*/  HFMA2 R0, -RZ, RZ, 0, 5.9604644775390625e-08 ;  /* 0x00000001ff007431 */ /* 0x000fe200000001ff */
[----:B------:R-:W-:-:S03]  /*5120*/  MOV R3, 0xffff ;  /* 0x0000ffff00037802 */ /* 0x000fc60000000f00 */
[----:B------:R-:W-:Y:S04]  /*5130*/  DEPBAR.LE SB2, 0x36 ;  /* 0x0000ad800000791a */ /* 0x000fe80000000000 */
[----:B------:R-:W2:Y:S02]  /*5140*/  UTCATOMSWS.FIND_AND_SET.ALIGN UP0, UR4, UR4 ;  /* 0x00000004000475e3 */ /* 0x000ea40008000800 */
[----:B--2---:R-:W-:Y:S01]  /*5150*/  MOV R4, UR4 ;  /* 0x0000000400047c02 */ /* 0x004fe20008000f00 */
[----:B------:R-:W-:Y:S06]  /*5160*/  BRA.U UP0, `(.L_x_109) ;  /* 0x0000000100187547 */ /* 0x000fec000b800000 */
.L_x_110:
[----:B------:R-:W-:Y:S05]  /*5170*/  NANOSLEEP 0x64 ;  /* 0x000000640000795d */ /* 0x000fea0003800000 */
[----:B------:R-:W-:-:S05]  /*5180*/  UMOV UR4, 0x10 ;  /* 0x0000001000047882 */ /* 0x000fca0000000000 */
[----:B------:R-:W-:Y:S04]  /*5190*/  DEPBAR.LE SB2, 0x36 ;  /* 0x0000ad800000791a */ /* 0x000fe80000000000 */
[----:B------:R-:W2:Y:S02]  /*51a0*/  UTCATOMSWS.FIND_AND_SET.ALIGN UP0, UR4, UR4 ;  /* 0x00000004000475e3 */ /* 0x000ea40008000800 */
[----:B--2---:R-:W-:Y:S01]  /*51b0*/  MOV R4, UR4 ;  /* 0x0000000400047c02 */ /* 0x004fe20008000f00 */
[----:B------:R-:W-:Y:S05]  /*51c0*/  BRA.U !UP0, `(.L_x_110) ;  /* 0xfffffffd08e87547 */ /* 0x000fea000b83ffff */
.L_x_109:
[-C--:B------:R-:W-:Y:S02]  /*51d0*/  SHF.L.U32 R3, R3, R4.reuse, RZ ;  /* 0x0000000403037219 */ /* 0x080fe400000006ff */
[----:B------:R-:W-:Y:S01]  /*51e0*/  SHF.L.U32 R0, R0, R4, RZ ;  /* 0x0000000400007219 */ /* 0x000fe200000006ff */
[----:B------:R-:W-:Y:S02]  /*51f0*/  IMAD.SHL.U32 R4, R4, 0x20, RZ ;  /* 0x0000002004047824 */ /* 0x000fe400078e00ff */
[----:B------:R2:W-:Y:S04]  /*5200*/  ATOMS.OR RZ, [UR5+0x14], R3 ;  /* 0x00001403ffff798c */ /* 0x0005e8000b000005 */
[----:B------:R2:W-:Y:S04]  /*5210*/  ATOMS.OR RZ, [UR5+0x18], R0 ;  /* 0x00001800ffff798c */ /* 0x0005e8000b000005 */
[----:B------:R2:W-:Y:S01]  /*5220*/  STS [UR6+0x430], R4 ;  /* 0x00043004ff007988 */ /* 0x0005e20008000806 */
[----:B------:R-:W-:Y:S05]  /*5230*/  BRA `(.L_x_108) ;  /* 0x0000000000107947 */ /* 0x000fea0003800000 */
.L_x_107:
[----:B------:R-:W-:Y:S02]  /*5240*/  MOV R0, 0xffffffff ;  /* 0xffffffff00007802 */ /* 0x000fe40000000f00 */
[----:B------:R-:W-:-:S03]  /*5250*/  MOV R4, 0x5280 ;  /* 0x0000528000047802 */ /* 0x000fc60000000f00 */
[----:B------:R2:W-:Y:S04]  /*5260*/  STS [UR6+0x430], R0 ;  /* 0x00043000ff007988 */ /* 0x0005e80008000806 */
[----:B-12--5:R-:W-:Y:S05]  /*5270*/  CALL.REL.NOINC `($__internal_1_$__cuda_sm10x_tcgen05_guardrail_trap_phase_invalid_during_alloc) ;  /* 0x0000005000b07944 */ /* 0x026fea0003c00000 */
.L_x_108:
[----:B------:R-:W-:Y:S05]  /*5280*/  WARPSYNC.ALL ;  /* 0x0000000000007948 */ /* 0x000fea0003800000 */
[----:B------:R-:W3:Y:S01]  /*5290*/  S2UR UR4, SR_CgaCtaId ;  /* 0x00000000000479c3 */ /* 0x000ee20000008800 */
[----:B------:R-:W-:Y:S01]  /*52a0*/  UMOV UR13, 0x400 ;  /* 0x00000400000d7882 */ /* 0x000fe20000000000 */
[----:B------:R-:W-:-:S06]  /*52b0*/  NOP ;  /* 0x0000000000007918 */ /* 0x000fcc0000000000 */
[----:B------:R-:W-:Y:S06]  /*52c0*/  BAR.ARV 0x6, 0xa0 ;  /* 0x0182800000007b1d */ /* 0x000fec0000002000 */
[----:B------:R-:W4:Y:S01]  /*52d0*/  LDCU UR5, c[0x0][0x38c] ;  /* 0x00007180ff0577ac */ /* 0x000f220008000800 */
[----:B------:R-:W-:Y:S01]  /*52e0*/  LOP3.LUT R2, R2, 0xffff, RZ, 0xc0, !PT ;  /* 0x0000ffff02027812 */ /* 0x000fe200078ec0ff */
[----:B------:R-:W-:Y:S01]  /*52f0*/  IMAD.MOV.U32 R11, RZ, RZ, 0x1 ;  /* 0x00000001ff0b7424 */ /* 0x000fe200078e00ff */
[----:B------:R-:W-:Y:S01]  /*5300*/  CS2R R8, SRZ ;  /* 0x0000000000087805 */ /* 0x000fe2000001ff00 */
[----:B------:R-:W1:Y:S01]  /*5310*/  LDCU UR8, c[0x0][0x38c] ;  /* 0x00007180ff0877ac */ /* 0x000e620008000800 */
[----:B------:R-:W-:Y:S01]  /*5320*/  R2UR UR15, R2 ;  /* 0x00000000020f72ca */ /* 0x000fe200000e0000 */
[----:B------:R-:W-:Y:S01]  /*5330*/  IMAD.MOV.U32 R10, RZ, RZ, RZ ;  /* 0x000000ffff0a7224 */ /* 0x000fe200078e00ff */
[----:B------:R-:W-:Y:S01]  /*5340*/  UMOV UR18, URZ ;  /* 0x000000ff00127c82 */ /* 0x000fe20008000000 */
[----:B------:R-:W-:Y:S01]  /*5350*/  UMOV UR10, URZ ;  /* 0x000000ff000a7c82 */ /* 0x000fe20008000000 */
[----:B---3--:R-:W-:Y:S01]  /*5360*/  ULEA UR13, UR4, UR13, 0x18 ;  /* 0x0000000d040d7291 */ /* 0x008fe2000f8ec0ff */
[----:B------:R-:W-:Y:S01]  /*5370*/  UMOV UR20, 0x0 ;  /* 0x0000000000147882 */ /* 0x000fe20000000000 */
[----:B------:R-:W-:-:S02]  /*5380*/  UMOV UR21, 0x41004a0 ;  /* 0x041004a000157882 */ /* 0x000fc40000000000 */
[----:B------:R-:W-:Y:S02]  /*5390*/  UIADD3 UR6, UPT, UPT, UR13, 0x2800, URZ ;  /* 0x000028000d067890 */ /* 0x000fe4000fffe0ff */
[----:B------:R-:W-:Y:S02]  /*53a0*/  UIADD3 UR7, UPT, UPT, UR13, 0x1d800, URZ ;  /* 0x0001d8000d077890 */ /* 0x000fe4000fffe0ff */
[----:B----4-:R-:W-:Y:S01]  /*53b0*/  UIADD3 UR5, UPT, UPT, UR5, 0x1f, URZ ;  /* 0x0000001f05057890 */ /* 0x010fe2000fffe0ff */
[----:B--2---:R-:W2:Y:S01]  /*53c0*/  LDS R0, [UR13+0x430] ;  /* 0x0004300dff007984 */ /* 0x004ea20008000800 */
[----:B------:R-:W-:Y:S02]  /*53d0*/  USHF.R.U32.HI UR6, URZ, 0x4, UR6 ;  /* 0x00000004ff067899 */ /* 0x000fe40008011606 */
[----:B------:R-:W-:Y:S02]  /*53e0*/  USHF.R.S32.HI UR4, URZ, 0x1f, UR5 ;  /* 0x0000001fff047899 */ /* 0x000fe40008011405 */
[----:B------:R-:W-:-:S02]  /*53f0*/  ULOP3.LUT UR6, UR6, 0x3fff, URZ, 0xc0, !UPT ;  /* 0x00003fff06067892 */ /* 0x000fc4000f8ec0ff */
[----:B------:R-:W-:Y:S02]  /*5400*/  ULEA.HI UR4, UR4, UR5, URZ, 0x5 ;  /* 0x0000000504047291 */ /* 0x000fe4000f8f28ff */
[----:B------:R-:W-:Y:S02]  /*5410*/  USHF.R.U32.HI UR5, URZ, 0x4, UR7 ;  /* 0x00000004ff057899 */ /* 0x000fe40008011607 */
[----:B------:R-:W-:Y:S02]  /*5420*/  USHF.R.S32.HI UR22, URZ, 0x5, UR4 ;  /* 0x00000005ff167899 */ /* 0x000fe40008011404 */
[----:B------:R-:W-:Y:S02]  /*5430*/  ULOP3.LUT UR5, UR5, 0x3fff, URZ, 0xc0, !UPT ;  /* 0x00003fff05057892 */ /* 0x000fe4000f8ec0ff */
[----:B------:R-:W-:Y:S02]  /*5440*/  UISETP.LT.AND UP0, UPT, UR22, 0x1, UPT ;  /* 0x000000011600788c */ /* 0x000fe4000bf01270 */
[----:B------:R-:W-:-:S02]  /*5450*/  ULOP3.LUT UR16, UR6, 0x10000, URZ, 0xfc, !UPT ;  /* 0x0001000006107892 */ /* 0x000fc4000f8efcff */
[----:B------:R-:W-:Y:S02]  /*5460*/  USEL UR23, UR22, 0x1, !UP0 ;  /* 0x0000000116177887 */ /* 0x000fe4000c000000 */
[----:B------:R-:W-:Y:S02]  /*5470*/  ULOP3.LUT UR17, UR5, 0x10000, URZ, 0xfc, !UPT ;  /* 0x0001000005117892 */ /* 0x000fe4000f8efcff */
[----:B------:R-:W-:Y:S02]  /*5480*/  UIADD3 UR23, UPT, UPT, -UR23, URZ, URZ ;  /* 0x000000ff17177290 */ /* 0x000fe4000fffe1ff */
[----:B-1----:R-:W-:Y:S01]  /*5490*/  UISETP.GE.AND UP4, UPT, UR8, 0x1, UPT ;  /* 0x000000010800788c */ /* 0x002fe2000bf86270 */
[----:B--2---:R-:W-:-:S15]  /*54a0*/  R2UR UR24, R0 ;  /* 0x00000000001872ca */ /* 0x004fde00000e0000 */
.L_x_117:
[----:B------:R-:W-:Y:S02]  /*54b0*/  LEA R0, R10, UR13, 0x3 ;  /* 0x0000000d0a007c11 */ /* 0x000fe4000f8e18ff */
[----:B------:R-:W-:Y:S02]  /*54c0*/  SHF.L.U32 R2, R9, 0x1f, RZ ;  /* 0x0000001f09027819 */ /* 0x000fe400000006ff */
[----:B------:R-:W-:Y:S01]  /*54d0*/  PLOP3.LUT P0, PT, PT, PT, UP4, 0x80, 0x8 ;  /* 0x000000000008781c */ /* 0x000fe20003f0f048 */
[----:B------:R-:W-:Y:S01]  /*54e0*/  VIADD R3, R0, 0x390 ;  /* 0x0000039000037836 */ /* 0x000fe20000000000 */
[----:B-1----:R-:W1:Y:S02]  /*54f0*/  SYNCS.PHASECHK.TRANS64.TRYWAIT P1, [R0+URZ+0x380], R2 ;  /* 0x00038002000075a7 */ /* 0x002e6400080211ff */
[----:B-1-3--:R-:W-:Y:S09]  /*5500*/  @!P1 BRA `(.L_x_111) ;  /* 0x0000004800d89947 */ /* 0x00aff20003800000 */
.L_x_268:
[----:B------:R-:W-:Y:S01]  /*5510*/  LEA R4, R10, UR13, 0x4 ;  /* 0x0000000d0a047c11 */ /* 0x000fe2000f8e20ff */
[----:B------:R-:W-:Y:S01]  /*5520*/  @UP4 ULEA UR4, UR10, UR13, 0x3 ;  /* 0x0000000d0a044291 */ /* 0x000fe2000f8e18ff */
[----:B------:R-:W-:Y:S01]  /*5530*/  PLOP3.LUT P2, PT, PT, PT, PT, 0x80, 0x8 ;  /* 0x000000000008781c */ /* 0x000fe20003f4f070 */
[----:B------:R-:W-:Y:S01]  /*5540*/  ULEA UR19, UR18, UR13, 0x3 ;  /* 0x0000000d12137291 */ /* 0x000fe2000f8e18ff */
[----:B------:R-:W-:Y:S02]  /*5550*/  PRMT R3, RZ, 0x654, R3 ;  /* 0x00000654ff037816 */ /* 0x000fe40000000003 */
[----:B------:R-:W2:Y:S01]  /*5560*/  LDS.128 R4, [R4+0x410] ;  /* 0x0004100004047984 */ /* 0x000ea20000000c00 */
[----:B-1----:R-:W-:Y:S02]  /*5570*/  @P0 SHF.L.U32 R2, R8, 0x1f, RZ ;  /* 0x0000001f08020819 */ /* 0x002fe400000006ff */
[----:B------:R-:W-:Y:S01]  /*5580*/  SHF.L.U32 R0, R11, 0x1f, RZ ;  /* 0x0000001f0b007819 */ /* 0x000fe200000006ff */
[----:B------:R-:W-:Y:S01]  /*5590*/  @!PT LDS RZ, [RZ] ;  /* 0x00000000fffff984 */ /* 0x000fe20000000800 */
[----:B------:R-:W-:Y:S01]  /*55a0*/  @!PT LDS RZ, [RZ] ;  /* 0x00000000fffff984 */ /* 0x000fe20000000800 */
[----:B------:R-:W-:Y:S01]  /*55b0*/  @!PT LDS RZ, [RZ] ;  /* 0x00000000fffff984 */ /* 0x000fe20000000800 */
[----:B------:R-:W-:Y:S01]  /*55c0*/  @!PT LDS RZ, [RZ] ;  /* 0x00000000fffff984 */ /* 0x000fe20000000800 */
[----:B------:R1:W-:Y:S06]  /*55d0*/  MEMBAR.ALL.CTA ;  /* 0x0000000000007992 */ /* 0x0003ec0000008000 */
[----:B-1----:R-:W1:Y:S02]  /*55e0*/  FENCE.VIEW.ASYNC.S ;  /* 0x00000000000073c6 */ /* 0x002e640000000000 */
[----:B-1----:R1:W-:Y:S01]  /*55f0*/  SYNCS.ARRIVE.TRANS64.RED.A1T0 RZ, [R3+URZ], RZ ;  /* 0x000000ff03ff79a7 */ /* 0x0023e200081004ff */
[----:B------:R1:W3:Y:S01]  /*5600*/  @P0 SYNCS.PHASECHK.TRANS64.TRYWAIT P2, [UR4], R2 ;  /* 0x00000002ff0005a7 */ /* 0x0002e20008041104 */
[----:B--2---:R-:W-:Y:S01]  /*5610*/  LOP3.LUT P1, RZ, R6, 0x1, RZ, 0xc0, !PT ;  /* 0x0000000106ff7812 */ /* 0x004fe2000782c0ff */
[----:B------:R-:W2:Y:S02]  /*5620*/  SYNCS.PHASECHK.TRANS64.TRYWAIT P0, [UR19+0x3c0], R0 ;  /* 0x0003c000ff0075a7 */ /* 0x000ea40008001113 */
[----:B-123--:R-:W-:Y:S10]  /*5630*/  @!P0 BRA `(.L_x_112) ;  /* 0x0000004800a08947 */ /* 0x00eff40003800000 */
.L_x_270:
[----:B------:R-:W-:Y:S01]  /*5640*/  IADD3 R10, PT, PT, R10, 0x1, RZ ;  /* 0x000000010a0a7810 */ /* 0x000fe20007ffe0ff */
[----:B------:R-:W-:Y:S06]  /*5650*/  BRA.U !UP4, `(.L_x_113) ;  /* 0x000000010ca07547 */ /* 0x000fec000b800000 */
[----:B------:R-:W-:Y:S02]  /*5660*/  ULEA.HI UR4, UR18, UR18, URZ, 0x1 ;  /* 0x0000001212047291 */ /* 0x000fe4000f8f08ff */
[----:B------:R-:W-:Y:S02]  /*5670*/  UPLOP3.LUT UP2, UPT, UPT, UPT, UPT, 0x40, 0x4 ;  /* 0x000000000004789c */ /* 0x000fe40003f4e870 */
[----:B------:R-:W-:Y:S02]  /*5680*/  USHF.L.U32 UR5, UR4, 0x5, URZ ;  /* 0x0000000504057899 */ /* 0x000fe400080006ff */
[----:B------:R-:W-:Y:S02]  /*5690*/  ULOP3.LUT UR14, UR4, 0xffe, URZ, 0xc0, !UPT ;  /* 0x00000ffe040e7892 */ /* 0x000fe4000f8ec0ff */
[----:B------:R-:W-:Y:S02]  /*56a0*/  ULOP3.LUT UR4, UR5, 0xffffffc0, URZ, 0xc0, !UPT ;  /* 0xffffffc005047892 */ /* 0x000fe4000f8ec0ff */
[----:B------:R-:W-:-:S02]  /*56b0*/  UIADD3 UR14, UPT, UPT, -UR14, UR18, URZ ;  /* 0x000000120e0e7290 */ /* 0x000fc4000fffe1ff */
[----:B------:R-:W-:Y:S01]  /*56c0*/  UIADD3 UR4, UPT, UPT, UR24, UR4, URZ ;  /* 0x0000000418047290 */ /* 0x000fe2000fffe0ff */
[----:B------:R-:W-:Y:S01]  /*56d0*/  UMOV UR12, UR23 ;  /* 0x00000017000c7c82 */ /* 0x000fe20008000000 */
[----:B------:R-:W-:Y:S02]  /*56e0*/  UMOV UR11, UR22 ;  /* 0x00000016000b7c82 */ /* 0x000fe40008000000 */
[----:B------:R-:W-:Y:S01]  /*56f0*/  ULEA UR14, UR14, UR4, 0x14 ;  /* 0x000000040e0e7291 */ /* 0x000fe2000f8ea0ff */
[----:B------:R-:W-:-:S11]  /*5700*/  UMOV UR5, UR10 ;  /* 0x0000000a00057c82 */ /* 0x000fd60008000000 */
.L_x_116:
[----:B------:R-:W-:Y:S02]  /*5710*/  UIADD3 UR12, UPT, UPT, UR12, 0x1, URZ ;  /* 0x000000010c0c7890 */ /* 0x000fe4000fffe0ff */
[----:B--2---:R-:W-:Y:S02]  /*5720*/  ULEA UR6, UR5, UR13, 0x3 ;  /* 0x0000000d05067291 */ /* 0x004fe4000f8e18ff */
[----:B------:R-:W-:Y:S01]  /*5730*/  UISETP.NE.AND UP3, UPT, UR12, URZ, UPT ;  /* 0x000000ff0c00728c */ /* 0x000fe2000bf65270 */
[----:B---3--:R-:W-:Y:S10]  /*5740*/  @P2 BRA `(.L_x_114) ;  /* 0x00000000000c2947 */ /* 0x008ff40003800000 */
[----:B-1----:R-:W-:Y:S04]  /*5750*/  SHF.L.U32 R2, R8, 0x1f, RZ ;  /* 0x0000001f08027819 */ /* 0x002fe800000006ff */
[----:B------:R-:W1:Y:S02]  /*5760*/  SYNCS.PHASECHK.TRANS64.TRYWAIT P0, [UR6], R2 ;  /* 0x00000002ff0075a7 */ /* 0x000e640008001106 */
[----:B-1----:R-:W-:Y:S05]  /*5770*/  @!P0 BRA `(.L_x_115) ;  /* 0x0000004800688947 */ /* 0x002fea0003800000 */
.L_x_114:
[----:B------:R-:W-:Y:S01]  /*5780*/  UISETP.NE.AND UP0, UPT, UR11, 0x1, UPT ;  /* 0x000000010b00788c */ /* 0x000fe2000bf05270 */
[----:B------:R-:W-:Y:S01]  /*5790*/  PLOP3.LUT P2, PT, PT, PT, PT, 0x80, 0x8 ;  /* 0x000000000008781c */ /* 0x000fe20003f4f070 */
[----:B------:R-:W-:Y:S02]  /*57a0*/  UIADD3 UR4, UPT, UPT, UR5, 0x1, URZ ;  /* 0x0000000105047890 */ /* 0x000fe4000fffe0ff */
[----:B------:R-:W-:Y:S02]  /*57b0*/  ULEA UR8, UR5, UR17, 0x7 ;  /* 0x0000001105087291 */ /* 0x000fe4000f8e38ff */
[----:B------:R-:W-:Y:S01]  /*57c0*/  UISETP.NE.AND UP1, UPT, UR4, 0x36, UPT ;  /* 0x000000360400788c */ /* 0x000fe2000bf25270 */
[----:B------:R-:W-:Y:S01]  /*57d0*/  PLOP3.LUT P0, PT, PT, PT, UP0, 0x80, 0x8 ;  /* 0x000000000008781c */ /* 0x000fe20003f0f008 */
[----:B------:R-:W-:Y:S02]  /*57e0*/  UIADD3 UR11, UPT, UPT, UR11, -0x1, URZ ;  /* 0xffffffff0b0b7890 */ /* 0x000fe4000fffe0ff */
[----:B------:R-:W-:Y:S02]  /*57f0*/  USEL UR7, URZ, 0x1, UP1 ;  /* 0x00000001ff077887 */ /* 0x000fe40008800000 */
[----:B------:R-:W-:Y:S01]  /*5800*/  USEL UR10, UR4, URZ, UP1 ;  /* 0x000000ff040a7287 */ /* 0x000fe20008800000 */
[----:B------:R-:W-:Y:S03]  /*5810*/  UMOV UR9, 0xc0004010 ;  /* 0xc000401000097882 */ /* 0x000fe60000000000 */
[----:B------:R-:W-:Y:S01]  /*5820*/  @UP0 ULEA UR4, UR10, UR13, 0x3 ;  /* 0x0000000d0a040291 */ /* 0x000fe2000f8e18ff */
[----:B------:R-:W-:Y:S01]  /*5830*/  LOP3.LUT R8, R8, UR7, RZ, 0x3c, !PT ;  /* 0x0000000708087c12 */ /* 0x000fe2000f8e3cff */
[----:B------:R-:W-:Y:S03]  /*5840*/  UMOV UR7, 0xc0004010 ;  /* 0xc000401000077882 */ /* 0x000fe60000000000 */
[----:B-1----:R-:W-:Y:S04]  /*5850*/  @P0 SHF.L.U32 R0, R8, 0x1f, RZ ;  /* 0x0000001f08000819 */ /* 0x002fe800000006ff */
[----:B------:R2:W3:Y:S01]  /*5860*/  @P0 SYNCS.PHASECHK.TRANS64.TRYWAIT P2, [UR4], R0 ;  /* 0x00000000ff0005a7 */ /* 0x0004e20008041104 */
[----:B------:R-:W-:Y:S02]  /*5870*/  UIADD3 UR4, UPT, UPT, UR6, 0x1b0, URZ ;  /* 0x000001b006047890 */ /* 0x000fe4000fffe0ff */
[----:B------:R-:W-:Y:S03]  /*5880*/  ULEA UR6, UR5, UR16, 0x7 ;  /* 0x0000001005067291 */ /* 0x000fe6000f8e38ff */
[----:B------:R-:W-:Y:S06]  /*5890*/  UMOV UR5, UR10 ;  /* 0x0000000a00057c82 */ /* 0x000fec0008000000 */
[----:B------:R2:W-:Y:S01]  /*58a0*/  UTCIMMA gdesc[UR6], gdesc[UR8], tmem[UR14], tmem[UR20], idesc[UR21], UP2 ;  /* 0x00ff1408060075ea */ /* 0x0005e2000900010e */
[----:B------:R-:W-:Y:S01]  /*58b0*/  UPLOP3.LUT UP2, UPT, UPT, UPT, UPT, 0x80, 0x8 ;  /* 0x000000000008789c */ /* 0x000fe20003f4f070 */
[----:B------:R2:W-:Y:S01]  /*58c0*/  UTCBAR.MULTICAST [UR4], URZ, UR15 ;  /* 0x000000ff040073e9 */ /* 0x0005e2000800080f */
[----:B------:R-:W-:Y:S09]  /*58d0*/  BRA.U UP3, `(.L_x_116) ;  /* 0xfffffffd038c7547 */ /* 0x000ff2000b83ffff */
.L_x_113:
[----:B--2---:R-:W-:Y:S01]  /*58e0*/  UIADD3 UR4, UPT, UPT, UR18, 0x1, URZ ;  /* 0x0000000112047890 */ /* 0x004fe2000fffe0ff */
[C---:B------:R-:W-:Y:S01]  /*58f0*/  ISETP.NE.AND P0, PT, R10.reuse, 0x2, PT ;  /* 0x000000020a00780c */ /* 0x040fe20003f05270 */
[----:B------:R-:W-:Y:S02]  /*5900*/  UIADD3 UR5, UPT, UPT, UR19, 0x3a0, URZ ;  /* 0x000003a013057890 */ /* 0x000fe4000fffe0ff */
[----:B------:R-:W-:Y:S01]  /*5910*/  UISETP.NE.AND UP0, UPT, UR4, 0x4, UPT ;  /* 0x000000040400788c */ /* 0x000fe2000bf05270 */
[----:B-1----:R-:W-:Y:S02]  /*5920*/  SEL R0, RZ, 0x1, P0 ;  /* 0x00000001ff007807 */ /* 0x002fe40000000000 */
[----:B------:R-:W-:Y:S01]  /*5930*/  SEL R10, R10, RZ, P0 ;  /* 0x000000ff0a0a7207 */ /* 0x000fe20000000000 */
[----:B------:R-:W-:Y:S01]  /*5940*/  USEL UR6, URZ, 0x1, UP0 ;  /* 0x00000001ff067887 */ /* 0x000fe20008000000 */
[----:B------:R-:W-:Y:S01]  /*5950*/  LOP3.LUT R9, R9, R0, RZ, 0x3c, !PT ;  /* 0x0000000009097212 */ /* 0x000fe200078e3cff */
[----:B------:R-:W-:Y:S01]  /*5960*/  USEL UR18, UR4, URZ, UP0 ;  /* 0x000000ff04127287 */ /* 0x000fe20008000000 */
[----:B------:R1:W-:Y:S03]  /*5970*/  UTCBAR [UR5], URZ ;  /* 0x000000ff050073e9 */ /* 0x0003e600080000ff */
[----:B------:R-:W-:Y:S01]  /*5980*/  LOP3.LUT R11, R11, UR6, RZ, 0x3c, !PT ;  /* 0x000000060b0b7c12 */ /* 0x000fe2000f8e3cff */
[----:B------:R-:W-:Y:S07]  /*5990*/  @P1 BRA `(.L_x_117) ;  /* 0xfffffff800c41947 */ /* 0x000fee000383ffff */
[----:B------:R-:W2:Y:S01]  /*59a0*/  S2UR UR8, SR_CgaCtaId ;  /* 0x00000000000879c3 */ /* 0x000ea20000008800 */
[----:B------:R-:W-:Y:S01]  /*59b0*/  ELECT P0, URZ, PT ;  /* 0x0000000000ff782f */ /* 0x000fe20003800000 */
[----:B------:R-:W-:Y:S01]  /*59c0*/  IMAD.MOV.U32 R0, RZ, RZ, 0x1 ;  /* 0x00000001ff007424 */ /* 0x000fe200078e00ff */
[----:B------:R-:W-:Y:S01]  /*59d0*/  UIADD3 UR13, UPT, UPT, UR13, 0x3c0, URZ ;  /* 0x000003c00d0d7890 */ /* 0x000fe2000fffe0ff */
[----:B------:R-:W-:Y:S01]  /*59e0*/  SHF.L.U32 R2, R11, 0x1f, RZ ;  /* 0x0000001f0b027819 */ /* 0x000fe200000006ff */
[----:B------:R-:W-:-:S03]  /*59f0*/  UMOV UR4, 0x40 ;  /* 0x0000004000047882 */ /* 0x000fc60000000000 */
[----:B------:R-:W-:Y:S01]  /*5a00*/  UVIRTCOUNT.DEALLOC.SMPOOL 0x80 ;  /* 0x000000800000784c */ /* 0x000fe20000000000 */
[----:B--2---:R-:W-:Y:S02]  /*5a10*/  ULEA UR8, UR8, UR4, 0x18 ;  /* 0x0000000408087291 */ /* 0x004fe4000f8ec0ff */
[----:B------:R-:W-:-:S07]  /*5a20*/  ULEA UR4, UR18, UR13, 0x3 ;  /* 0x0000000d12047291 */ /* 0x000fce000f8e18ff */
[----:B------:R2:W-:Y:S02]  /*5a30*/  @P0 STS.U8 [UR8+0x1c], R0 ;  /* 0x00001c00ff000988 */ /* 0x0005e40008000008 */
[----:B------:R-:W4:Y:S02]  /*5a40*/  SYNCS.PHASECHK.TRANS64.TRYWAIT P0, [UR4], R2 ;  /* 0x00000002ff0075a7 */ /* 0x000f240008001104 */
[----:B--2-4-:R-:W-:Y:S05]  /*5a50*/  @!P0 BRA `(.L_x_118) ;  /* 0x0000004400c88947 */ /* 0x014fea0003800000 */
.L_x_273:
[----:B------:R-:W-:-:S04]  /*5a60*/  UIADD3 UR4, UPT, UPT, UR18, 0x1, URZ ;  /* 0x0000000112047890 */ /* 0x000fc8000fffe0ff */
[----:B------:R-:W-:-:S04]  /*5a70*/  UISETP.NE.AND UP0, UPT, UR4, 0x4, UPT ;  /* 0x000000040400788c */ /* 0x000fc8000bf05270 */
[----:B------:R-:W-:Y:S02]  /*5a80*/  USEL UR6, URZ, 0x1, UP0 ;  /* 0x00000001ff067887 */ /* 0x000fe40008000000 */
[----:B------:R-:W-:-:S04]  /*5a90*/  USEL UR4, UR4, URZ, UP0 ;  /* 0x000000ff04047287 */ /* 0x000fc80008000000 */
[----:B-1----:R-:W-:Y:S01]  /*5aa0*/  ULEA UR5, UR4, UR13, 0x3 ;  /* 0x0000000d04057291 */ /* 0x002fe2000f8e18ff */
[----:B--2---:R-:W-:-:S04]  /*5ab0*/  LOP3.LUT R2, R11, UR6, RZ, 0x3c, !PT ;  /* 0x000000060b027c12 */ /* 0x004fc8000f8e3cff */
[----:B------:R-:W-:-:S04]  /*5ac0*/  SHF.L.U32 R3, R2, 0x1f, RZ ;  /* 0x0000001f02037819 */ /* 0x000fc800000006ff */
[----:B------:R-:W1:Y:S02]  /*5ad0*/  SYNCS.PHASECHK.TRANS64.TRYWAIT P0, [UR5], R3 ;  /* 0x00000003ff0075a7 */ /* 0x000e640008001105 */
[----:B-1----:R-:W-:Y:S05]  /*5ae0*/  @!P0 BRA `(.L_x_119) ;  /* 0x0000004400bc8947 */ /* 0x002fea0003800000 */
.L_x_275:
        /* <DEDUP_REMOVED lines=9> */
.L_x_277:
[----:B------:R-:W-:-:S04]  /*5b80*/  UIADD3 UR4, UPT, UPT, UR4, 0x1, URZ ;  /* 0x0000000104047890 */ /* 0x000fc8000fffe0ff */
[----:B------:R-:W-:-:S04]  /*5b90*/  UISETP.NE.AND UP0, UPT, UR4, 0x4, UPT ;  /* 0x000000040400788c */ /* 0x000fc8000bf05270 */
[----:B------:R-:W-:Y:S02]  /*5ba0*/  USEL UR5, URZ, 0x1, UP0 ;  /* 0x00000001ff057887 */ /* 0x000fe40008000000 */
[----:B------:R-:W-:-:S04]  /*5bb0*/  USEL UR4, UR4, URZ, UP0 ;  /* 0x000000ff04047287 */ /* 0x000fc80008000000 */
[----:B------:R-:W-:Y:S01]  /*5bc0*/  ULEA UR4, UR4, UR13, 0x3 ;  /* 0x0000000d04047291 */ /* 0x000fe2000f8e18ff */
[----:B------:R-:W-:-:S04]  /*5bd0*/  LOP3.LUT R2, R2, UR5, RZ, 0x3c, !PT ;  /* 0x0000000502027c12 */ /* 0x000fc8000f8e3cff */
[----:B------:R-:W-:-:S04]  /*5be0*/  SHF.L.U32 R2, R2, 0x1f, RZ ;  /* 0x0000001f02027819 */ /* 0x000fc800000006ff */
[----:B------:R-:W2:Y:S02]  /*5bf0*/  SYNCS.PHASECHK.TRANS64.TRYWAIT P0, [UR4], R2 ;  /* 0x00000002ff0075a7 */ /* 0x000ea40008001104 */
[----:B--2---:R-:W-:Y:S05]  /*5c00*/  @!P0 BRA `(.L_x_121) ;  /* 0x0000004400a48947 */ /* 0x004fea0003800000 */
.L_x_279:
[----:B------:R-:W-:Y:S01]  /*5c10*/  NOP ;  /* 0x0000000000007918 */ /* 0x000fe20000000000 */
[----:B-1----:R-:W1:Y:S01]  /*5c20*/  LDS R0, [UR8+0x14] ;  /* 0x00001408ff007984 */ /* 0x002e620008000800 */
[----:B------:R-:W-:Y:S01]  /*5c30*/  ULOP3.LUT UR4, UR24, 0xffff, URZ, 0xc0, !UPT ;  /* 0x0000ffff18047892 */ /* 0x000fe2000f8ec0ff */
[----:B------:R-:W-:Y:S01]  /*5c40*/  UMOV UR5, 0xffff ;  /* 0x0000ffff00057882 */ /* 0x000fe20000000000 */
[----:B------:R-:W-:Y:S02]  /*5c50*/  UMOV UR6, 0x1 ;  /* 0x0000000100067882 */ /* 0x000fe40000000000 */
[----:B------:R-:W-:-:S04]  /*5c60*/  USHF.R.U32.HI UR4, URZ, 0x5, UR4 ;  /* 0x00000005ff047899 */ /* 0x000fc80008011604 */
[----:B------:R-:W-:Y:S02]  /*5c70*/  USHF.L.U32 UR5, UR5, UR4, URZ ;  /* 0x0000000405057299 */ /* 0x000fe400080006ff */
[----:B------:R-:W-:-:S04]  /*5c80*/  USHF.L.U32 UR4, UR6, UR4, URZ ;  /* 0x0000000406047299 */ /* 0x000fc800080006ff */
[----:B-1----:R-:W-:-:S04]  /*5c90*/  LOP3.LUT R0, R0, UR5, RZ, 0xc0, !PT ;  /* 0x0000000500007c12 */ /* 0x002fc8000f8ec0ff */
[----:B------:R-:W-:-:S13]  /*5ca0*/  ISETP.NE.AND P0, PT, R0, UR5, PT ;  /* 0x0000000500007c0c */ /* 0x000fda000bf05270 */
[----:B------:R-:W-:Y:S05]  /*5cb0*/  @P0 BRA `(.L_x_122) ;  /* 0x0000000000580947 */ /* 0x000fea0003800000 */
[----:B------:R-:W1:Y:S02]  /*5cc0*/  LDS R0, [UR8+0x18] ;  /* 0x00001808ff007984 */ /* 0x000e640008000800 */
[----:B-1----:R-:W-:-:S04]  /*5cd0*/  LOP3.LUT R0, R0, UR4, RZ, 0xc0, !PT ;  /* 0x0000000400007c12 */ /* 0x002fc8000f8ec0ff */
[----:B------:R-:W-:-:S13]  /*5ce0*/  ISETP.NE.AND P0, PT, R0, UR4, PT ;  /* 0x0000000400007c0c */ /* 0x000fda000bf05270 */
[----:B------:R-:W-:Y:S05]  /*5cf0*/  @P0 BRA `(.L_x_123) ;  /* 0x00000000003c0947 */ /* 0x000fea0003800000 */
[----:B------:R-:W1:Y:S01]  /*5d00*/  S2R R2, SR_LANEID ;  /* 0x0000000000027919 */ /* 0x000e620000000000 */
[----:B------:R-:W-:-:S06]  /*5d10*/  ULOP3.LUT UR5, URZ, UR5, URZ, 0x33, !UPT ;  /* 0x00000005ff057292 */ /* 0x000fcc000f8e33ff */
[----:B------:R-:W-:-:S04]  /*5d20*/  IMAD.U32 R0, RZ, RZ, UR5 ;  /* 0x00000005ff007e24 */ /* 0x000fc8000f8e00ff */
[----:B------:R2:W4:Y:S02]  /*5d30*/  REDUX UR7, R0 ;  /* 0x00000000000773c4 */ /* 0x0005240000000000 */
[----:B------:R1:W-:Y:S01]  /*5d40*/  UTCATOMSWS.AND URZ, UR5 ;  /* 0x0000000500ff79e3 */ /* 0x0003e20008000000 */
[----:B--2---:R-:W-:Y:S01]  /*5d50*/  LOP3.LUT R0, RZ, UR4, RZ, 0x33, !PT ;  /* 0x00000004ff007c12 */ /* 0x004fe2000f8e33ff */
[----:B------:R-:W-:Y:S02]  /*5d60*/  VOTEU.ANY UR4, UPT, PT ;  /* 0x0000000000047886 */ /* 0x000fe400038e0100 */
[----:B------:R-:W-:Y:S02]  /*5d70*/  UFLO.U32 UR4, UR4 ;  /* 0x00000004000472bd */ /* 0x000fe400080e0000 */
[----:B------:R-:W2:Y:S04]  /*5d80*/  REDUX UR6, R0 ;  /* 0x00000000000673c4 */ /* 0x000ea80000000000 */
[----:B-1----:R-:W-:-:S02]  /*5d90*/  ISETP.EQ.U32.AND P0, PT, R2, UR4, PT ;  /* 0x0000000402007c0c */ /* 0x002fc4000bf02070 */
[----:B----4-:R-:W-:-:S11]  /*5da0*/  MOV R2, UR7 ;  /* 0x0000000700027c02 */ /* 0x010fd60008000f00 */
[----:B------:R1:W-:Y:S01]  /*5db0*/  @P0 ATOMS.AND RZ, [UR8+0x14], R2 ;  /* 0x00001402ffff098c */ /* 0x0003e2000a800008 */
[----:B--2---:R-:W-:-:S05]  /*5dc0*/  IMAD.U32 R0, RZ, RZ, UR6 ;  /* 0x00000006ff007e24 */ /* 0x004fca000f8e00ff */
[----:B------:R1:W-:Y:S01]  /*5dd0*/  @P0 ATOMS.AND RZ, [UR8+0x18], R0 ;  /* 0x00001800ffff098c */ /* 0x0003e2000a800008 */
[----:B------:R-:W-:Y:S05]  /*5de0*/  BRA `(.L_x_124) ;  /* 0x0000000000147947 */ /* 0x000fea0003800000 */
.L_x_123:
[----:B------:R-:W-:Y:S02]  /*5df0*/  MOV R2, 0x5e10 ;  /* 0x00005e1000027802 */ /* 0x000fe40000000f00 */
[----:B---3-5:R-:W-:Y:S05]  /*5e00*/  CALL.REL.NOINC `($__internal_0_$__cuda_sm10x_tcgen05_guardrail_trap_col_being_dealloced_not_returned_by_alloc) ;  /* 0x0000004400c07944 */ /* 0x028fea0003c00000 */
[----:B------:R-:W-:Y:S05]  /*5e10*/  BRA `(.L_x_124) ;  /* 0x0000000000087947 */ /* 0x000fea0003800000 */
.L_x_122:
[----:B------:R-:W-:Y:S02]  /*5e20*/  MOV R2, 0x5e40 ;  /* 0x00005e4000027802 */ /* 0x000fe40000000f00 */
[----:B---3-5:R-:W-:Y:S05]  /*5e30*/  CALL.REL.NOINC `($__internal_2_$__cuda_sm10x_tcgen05_guardrail_trap_unallocated_columns_being_dealloced) ;  /* 0x0000004400cc7944 */ /* 0x028fea0003c00000 */
.L_x_124:
[----:B------:R-:W-:Y:S01]  /*5e40*/  NOP ;  /* 0x0000000000007918 */ /* 0x000fe20000000000 */
[----:B------:R-:W-:Y:S05]  /*5e50*/  EXIT ;  /* 0x000000000000794d */ /* 0x000fea0003800000 */
.L_x_106:
[----:B------:R-:W-:-:S09]  /*5e60*/  UISETP.NE.OR UP0, UPT, UR18, 0x3, !UP3 ;  /* 0x000000031200788c */ /* 0x000fd2000df05670 */
[----:B------:R-:W-:Y:S05]  /*5e70*/  BRA.U UP0, `(.L_x_125) ;  /* 0x0000000d00347547 */ /* 0x000fea000b800000 */
[----:B------:R-:W2:Y:S01]  /*5e80*/  LDCU.64 UR4, c[0x0][0x888] ;  /* 0x00011100ff0477ac */ /* 0x000ea20008000a00 */
[----:B------:R-:W3:Y:S01]  /*5e90*/  LDC.64 R12, c[0x0][0x348] ;  /* 0x0000d200ff0c7b82 */ /* 0x000ee20000000a00 */
[----:B------:R-:W-:Y:S02]  /*5ea0*/  HFMA2 R9, -RZ, RZ, 0, 0 ;  /* 0x00000000ff097431 */ /* 0x000fe400000001ff */
[----:B------:R-:W-:Y:S01]  /*5eb0*/  IMAD.MOV.U32 R11, RZ, RZ, 0x1 ;  /* 0x00000001ff0b7424 */ /* 0x000fe200078e00ff */
[----:B------:R-:W4:Y:S01]  /*5ec0*/  LDCU UR33, c[0x0][0x370] ;  /* 0x00006e00ff2177ac */ /* 0x000f220008000800 */
[----:B------:R-:W-:Y:S01]  /*5ed0*/  IMAD.MOV.U32 R10, RZ, RZ, RZ ;  /* 0x000000ffff0a7224 */ /* 0x000fe200078e00ff */
[----:B------:R-:W-:Y:S01]  /*5ee0*/  MOV R3, 0x1000 ;  /* 0x0000100000037802 */ /* 0x000fe20000000f00 */
[----:B------:R-:W4:Y:S01]  /*5ef0*/  LDCU.128 UR28, c[0x0][0xb10] ;  /* 0x00016200ff1c77ac */ /* 0x000f220008000c00 */
[----:B------:R-:W1:Y:S01]  /*5f00*/  LDCU UR32, c[0x0][0x374] ;  /* 0x00006e80ff2077ac */ /* 0x000e620008000800 */
[----:B------:R-:W1:Y:S01]  /*5f10*/  LDCU.64 UR26, c[0x0][0x890] ;  /* 0x00011200ff1a77ac */ /* 0x000e620008000a00 */
[----:B--2---:R-:W-:Y:S01]  /*5f20*/  UISETP.NE.U32.AND UP0, UPT, UR4, URZ, UPT ;  /* 0x000000ff0400728c */ /* 0x004fe2000bf05070 */
[----:B------:R-:W2:Y:S01]  /*5f30*/  LDCU UR16, c[0x0][0xb0c] ;  /* 0x00016180ff1077ac */ /* 0x000ea20008000800 */
[----:B------:R-:W3:Y:S01]  /*5f40*/  LDCU UR38, c[0x0][0xb20] ;  /* 0x00016400ff2677ac */ /* 0x000ee20008000800 */
[----:B------:R-:W3:Y:S01]  /*5f50*/  LDCU UR4, c[0x0][0xb30] ;  /* 0x00016600ff0477ac */ /* 0x000ee20008000800 */
[----:B------:R-:W-:Y:S01]  /*5f60*/  UMOV UR17, 0x400 ;  /* 0x0000040000117882 */ /* 0x000fe20000000000 */
[----:B----4-:R-:W-:-:S02]  /*5f70*/  UIMAD.WIDE.U32 UR6, UR33, UR28, URZ ;  /* 0x0000001c210672a5 */ /* 0x010fc4000f8e00ff */
[----:B-1----:R-:W-:Y:S02]  /*5f80*/  UIMAD.WIDE.U32 UR8, UR32, UR31, URZ ;  /* 0x0000001f200872a5 */ /* 0x002fe4000f8e00ff */
[----:B------:R-:W-:Y:S02]  /*5f90*/  ULEA UR17, UR48, UR17, 0x18 ;  /* 0x0000001130117291 */ /* 0x000fe4000f8ec0ff */
[----:B------:R-:W-:Y:S02]  /*5fa0*/  UISETP.NE.AND.EX UP5, UPT, UR5, URZ, UPT, UP0 ;  /* 0x000000ff0500728c */ /* 0x000fe4000bfa5300 */
[----:B------:R-:W-:Y:S02]  /*5fb0*/  UISETP.NE.U32.AND UP6, UPT, UR26, URZ, UPT ;  /* 0x000000ff1a00728c */ /* 0x000fe4000bfc5070 */
[----:B------:R-:W-:Y:S02]  /*5fc0*/  UIADD3 UR5, UPT, UPT, UR17, 0x360, URZ ;  /* 0x0000036011057890 */ /* 0x000fe4000fffe0ff */
[----:B------:R-:W-:Y:S01]  /*5fd0*/  UISETP.NE.AND UP0, UPT, UR42, 0x1, UPT ;  /* 0x000000012a00788c */ /* 0x000fe2000bf05270 */
[----:B------:R-:W-:Y:S01]  /*5fe0*/  UMOV UR35, UR7 ;  /* 0x0000000700237c82 */ /* 0x000fe20008000000 */
[----:B------:R-:W-:Y:S01]  /*5ff0*/  UMOV UR34, UR9 ;  /* 0x0000000900227c82 */ /* 0x000fe20008000000 */
[----:B------:R-:W-:-:S02]  /*6000*/  USEL UR37, URZ, 0x1, UP4 ;  /* 0x00000001ff257887 */ /* 0x000fc4000a000000 */
[----:B--2---:R-:W-:Y:S02]  /*6010*/  UISETP.NE.AND UP0, UPT, UR16, 0x1, UPT ;  /* 0x000000011000788c */ /* 0x004fe4000bf05270 */
[----:B------:R-:W-:Y:S02]  /*6020*/  UPLOP3.LUT UP4, UPT, UPT, UPT, UPT, 0x40, 0x4 ;  /* 0x000000000004789c */ /* 0x000fe40003f8e870 */
[----:B------:R-:W-:Y:S01]  /*6030*/  UISETP.GE.AND UP2, UPT, UR42, 0x1, UPT ;  /* 0x000000012a00788c */ /* 0x000fe2000bf46270 */
[----:B------:R-:W1:Y:S01]  /*6040*/  LDCU.64 UR14, c[0x0][0xb28] ;  /* 0x00016500ff0e77ac */ /* 0x000e620008000a00 */
[----:B------:R-:W-:Y:S02]  /*6050*/  UISETP.NE.AND.EX UP6, UPT, UR27, URZ, UPT, UP6 ;  /* 0x000000ff1b00728c */ /* 0x000fe4000bfc5360 */
[----:B------:R-:W-:Y:S02]  /*6060*/  UPRMT UR48, UR48, 0x654, UR5 ;  /* 0x0000065430307896 */ /* 0x000fe40008000005 */
[----:B------:R-:W-:-:S02]  /*6070*/  USHF.R.U32.HI UR35, URZ, UR29, UR35 ;  /* 0x0000001dff237299 */ /* 0x000fc40008011623 */
[----:B---3--:R-:W-:Y:S02]  /*6080*/  USHF.R.U32.HI UR34, URZ, UR38, UR34 ;  /* 0x00000026ff227299 */ /* 0x008fe40008011622 */
[----:B------:R-:W-:Y:S02]  /*6090*/  UISETP.NE.AND UP0, UPT, UR30, 0x1, UPT ;  /* 0x000000011e00788c */ /* 0x000fe4000bf05270 */
[----:B------:R-:W-:-:S11]  /*60a0*/  UISETP.NE.AND UP3, UPT, UR4, 0x1, UPT ;  /* 0x000000010400788c */ /* 0x000fd6000bf65270 */
.L_x_133:
[C---:B------:R-:W-:Y:S02]  /*60b0*/  LEA R8, R10.reuse, UR17, 0x3 ;  /* 0x000000110a087c11 */ /* 0x040fe4000f8e18ff */
[----:B------:R-:W-:Y:S02]  /*60c0*/  SHF.L.U32 R0, R9, 0x1f, RZ ;  /* 0x0000001f09007819 */ /* 0x000fe400000006ff */
[----:B------:R-:W-:Y:S02]  /*60d0*/  LEA R4, R10, UR17, 0x4 ;  /* 0x000000110a047c11 */ /* 0x000fe4000f8e20ff */
[----:B--2---:R-:W2:Y:S02]  /*60e0*/  SYNCS.PHASECHK.TRANS64.TRYWAIT P0, [R8+URZ+0x380], R0 ;  /* 0x00038000080075a7 */ /* 0x004ea400080011ff */
[----:B--2---:R-:W-:Y:S05]  /*60f0*/  @!P0 BRA `(.L_x_126) ;  /* 0x0000004000808947 */ /* 0x004fea0003800000 */
.L_x_280:
[----:B------:R-:W3:Y:S01]  /*6100*/  LDS.128 R4, [R4+0x410] ;  /* 0x0004100004047984 */ /* 0x000ee20000000c00 */
[----:B------:R-:W-:Y:S01]  /*6110*/  UISETP.GE.AND UP0, UPT, UR42, 0x1, UPT ;  /* 0x000000012a00788c */ /* 0x000fe2000bf06270 */
[----:B------:R-:W-:Y:S01]  /*6120*/  @!PT LDS RZ, [RZ] ;  /* 0x00000000fffff984 */ /* 0x000fe20000000800 */
[----:B------:R-:W-:Y:S01]  /*6130*/  @!PT LDS RZ, [RZ] ;  /* 0x00000000fffff984 */ /* 0x000fe20000000800 */
[----:B------:R-:W-:Y:S01]  /*6140*/  @!PT LDS RZ, [RZ] ;  /* 0x00000000fffff984 */ /* 0x000fe20000000800 */
[----:B------:R-:W-:Y:S01]  /*6150*/  @!PT LDS RZ, [RZ] ;  /* 0x00000000fffff984 */ /* 0x000fe20000000800 */
[----:B------:R4:W-:Y:S06]  /*6160*/  MEMBAR.ALL.CTA ;  /* 0x0000000000007992 */ /* 0x0009ec0000008000 */
[----:B----4-:R-:W4:Y:S01]  /*6170*/  FENCE.VIEW.ASYNC.S ;  /* 0x00000000000073c6 */ /* 0x010f220000000000 */
[----:B---3--:R-:W-:Y:S11]  /*6180*/  LOP3.LUT P0, RZ, R6, 0x1, RZ, 0xc0, !PT ;  /* 0x0000000106ff7812 */ /* 0x008ff6000780c0ff */
[----:B------:R-:W-:Y:S02]  /*6190*/  @!UPT UIADD3 URZ, UPT, UPT, URZ, URZ, URZ ;  /* 0x000000fffffff290 */ /* 0x000fe4000fffe0ff */
[----:B----4-:R-:W-:Y:S01]  /*61a0*/  VOTEU.ANY UP2, P0 ;  /* 0x0000000000ff7886 */ /* 0x010fe20000040100 */
[----:B------:R-:W-:Y:S11]  /*61b0*/  PLOP3.LUT P0, PT, PT, PT, UP2, 0x80, 0x8 ;  /* 0x000000000008781c */ /* 0x000ff60003f0f028 */
[----:B------:R-:W-:Y:S02]  /*61c0*/  @!UPT UIADD3 URZ, UPT, UPT, URZ, URZ, URZ ;  /* 0x000000fffffff290 */ /* 0x000fe4000fffe0ff */
[----:B--2---:R-:W-:Y:S02]  /*61d0*/  @P0 SHF.R.U32.HI R0, RZ, 0x10, R5 ;  /* 0x00000010ff000819 */ /* 0x004fe40000011605 */
[----:B------:R-:W-:Y:S02]  /*61e0*/  @P0 MOV R2, R4 ;  /* 0x0000000400020202 */ /* 0x000fe40000000f00 */
[----:B------:R-:W-:Y:S01]  /*61f0*/  @P0 R2UR UR4, R0 ;  /* 0x00000000000402ca */ /* 0x000fe200000e0000 */
[----:B------:R-:W-:Y:S01]  /*6200*/  VIADD R0, R8, 0x390 ;  /* 0x0000039008007836 */ /* 0x000fe20000000000 */
[----:B------:R-:W-:Y:S02]  /*6210*/  @P0 LOP3.LUT R4, R5, 0xffff, RZ, 0xc0, !PT ;  /* 0x0000ffff05040812 */ /* 0x000fe400078ec0ff */
[----:B------:R-:W-:Y:S02]  /*6220*/  @P0 R2UR UR6, R2 ;  /* 0x00000000020602ca */ /* 0x000fe400000e0000 */
[----:B------:R-:W-:Y:S02]  /*6230*/  PRMT R0, RZ, 0x654, R0 ;  /* 0x00000654ff007816 */ /* 0x000fe40000000000 */
[----:B------:R-:W-:Y:S02]  /*6240*/  @P0 R2UR UR5, R4 ;  /* 0x00000000040502ca */ /* 0x000fe400000e0000 */
[----:B------:R2:W-:Y:S03]  /*6250*/  SYNCS.ARRIVE.TRANS64.RED.A1T0 RZ, [R0+URZ], RZ ;  /* 0x000000ff00ff79a7 */ /* 0x0005e600081004ff */
[----:B------:R-:W-:Y:S04]  /*6260*/  @UP2 UMOV UR25, UR4 ;  /* 0x0000000400192c82 */ /* 0x000fe80008000000 */
[----:B------:R-:W-:Y:S04]  /*6270*/  @UP2 UMOV UR13, UR6 ;  /* 0x00000006000d2c82 */ /* 0x000fe80008000000 */
[----:B------:R-:W-:Y:S01]  /*6280*/  @UP2 UMOV UR7, UR5 ;  /* 0x0000000500072c82 */ /* 0x000fe20008000000 */
[----:B------:R-:W-:Y:S05]  /*6290*/  BRA.U !UP0, `(.L_x_127) ;  /* 0x0000000108c07547 */ /* 0x000fea000b800000 */
[----:B------:R-:W-:Y:S02]  /*62a0*/  UIMAD.WIDE.U32 UR10, UR7, UR31, URZ ;  /* 0x0000001f070a72a5 */ /* 0x000fe4000f8e00ff */
[----:B------:R-:W-:Y:S02]  /*62b0*/  UP2UR UR12, UPR, URZ, 0x4 ;  /* 0x00000004ff0c7883 */ /* 0x000fe40008000000 */
[----:B------:R-:W-:Y:S02]  /*62c0*/  UISETP.NE.AND UP2, UPT, UR30, 0x1, UPT ;  /* 0x000000011e00788c */ /* 0x000fe4000bf45270 */
[----:B------:R-:W-:Y:S02]  /*62d0*/  UIMAD.WIDE.U32 UR18, UR13, UR28, URZ ;  /* 0x0000001c0d1272a5 */ /* 0x000fe4000f8e00ff */
[----:B------:R-:W-:Y:S02]  /*62e0*/  USEL UR4, UR32, UR34, !UP2 ;  /* 0x0000002220047287 */ /* 0x000fe4000d000000 */
[----:B------:R-:W-:Y:S02]  /*62f0*/  UISETP.NE.AND UP0, UPT, UR16, 0x1, UPT ;  /* 0x000000011000788c */ /* 0x000fe4000bf05270 */
[----:B------:R-:W-:Y:S02]  /*6300*/  UP2UR UR24, UPR, URZ, 0x2 ;  /* 0x00000002ff187883 */ /* 0x000fe40008000000 */
[----:B------:R-:W-:Y:S02]  /*6310*/  UISETP.NE.AND UP1, UPT, UR42, 0x1, UPT ;  /* 0x000000012a00788c */ /* 0x000fe4000bf25270 */
[----:B-1----:R-:W-:Y:S02]  /*6320*/  UIMAD.WIDE.U32 UR20, UR4, UR14, URZ ;  /* 0x0000000e041472a5 */ /* 0x002fe4000f8e00ff */
[----:B------:R-:W-:Y:S01]  /*6330*/  USEL UR8, UR33, UR35, !UP0 ;  /* 0x0000002321087287 */ /* 0x000fe2000c000000 */
[----:B------:R-:W-:Y:S02]  /*6340*/  UMOV UR5, UR11 ;  /* 0x0000000b00057c82 */ /* 0x000fe40008000000 */
[----:B------:R-:W-:Y:S02]  /*6350*/  USHF.R.U32.HI UR6, URZ, UR38, UR5 ;  /* 0x00000026ff067299 */ /* 0x000fe40008011605 */
[----:B------:R-:W-:Y:S02]  /*6360*/  UIMAD.WIDE.U32 UR22, UR8, UR14, URZ ;  /* 0x0000000e081672a5 */ /* 0x000fe4000f8e00ff */
[----:B------:R-:W-:Y:S02]  /*6370*/  USEL UR6, UR7, UR6, !UP2 ;  /* 0x0000000607067287 */ /* 0x000fe4000d000000 */
[----:B------:R-:W-:Y:S02]  /*6380*/  UISETP.NE.AND UP2, UPT, UR12, URZ, UPT ;  /* 0x000000ff0c00728c */ /* 0x000fe4000bf45270 */
[----:B------:R-:W-:Y:S01]  /*6390*/  UIMAD.WIDE.U32 UR10, UR6, UR14, URZ ;  /* 0x0000000e060a72a5 */ /* 0x000fe2000f8e00ff */
[----:B------:R-:W-:Y:S02]  /*63a0*/  UMOV UR5, UR19 ;  /* 0x0000001300057c82 */ /* 0x000fe40008000000 */
[----:B------:R-:W-:Y:S03]  /*63b0*/  USHF.R.U32.HI UR9, URZ, UR29, UR5 ;  /* 0x0000001dff097299 */ /* 0x000fe60008011605 */
[----:B------:R-:W-:Y:S02]  /*63c0*/  UMOV UR5, UR21 ;  /* 0x0000001500057c82 */ /* 0x000fe40008000000 */
[----:B------:R-:W-:Y:S03]  /*63d0*/  @UP1 USHF.R.U32.HI UR4, URZ, UR15, UR5 ;  /* 0x0000000fff041299 */ /* 0x000fe60008011605 */
[----:B------:R-:W-:Y:S01]  /*63e0*/  UMOV UR5, UR23 ;  /* 0x0000001700057c82 */ /* 0x000fe20008000000 */
[----:B------:R-:W-:Y:S02]  /*63f0*/  UIMAD UR4, UR42, UR4, URZ ;  /* 0x000000042a0472a4 */ /* 0x000fe4000f8e02ff */
[----:B------:R-:W-:Y:S02]  /*6400*/  @UP1 USHF.R.U32.HI UR8, URZ, UR15, UR5 ;  /* 0x0000000fff081299 */ /* 0x000fe40008011605 */
[----:B------:R-:W-:Y:S02]  /*6410*/  USEL UR5, UR13, UR9, !UP0 ;  /* 0x000000090d057287 */ /* 0x000fe4000c000000 */
[----:B------:R-:W-:Y:S02]  /*6420*/  UIMAD UR9, UR42, UR8, URZ ;  /* 0x000000082a0972a4 */ /* 0x000fe4000f8e02ff */
[----:B------:R-:W-:Y:S03]  /*6430*/  UISETP.GE.AND UP0, UPT, UR6, UR4, UPT ;  /* 0x000000040600728c */ /* 0x000fe6000bf06270 */
[----:B------:R-:W-:Y:S01]  /*6440*/  UMOV UR4, UR11 ;  /* 0x0000000b00047c82 */ /* 0x000fe20008000000 */
[----:B------:R-:W-:Y:S02]  /*6450*/  UISETP.GE.OR UP0, UPT, UR5, UR9, UP0 ;  /* 0x000000090500728c */ /* 0x000fe40008706670 */
[----:B------:R-:W-:Y:S02]  /*6460*/  USHF.R.U32.HI UR4, URZ, UR15, UR4 ;  /* 0x0000000fff047299 */ /* 0x000fe40008011604 */
[----:B------:R-:W-:Y:S02]  /*6470*/  UIMAD.WIDE.U32 UR10, UR5, UR14, URZ ;  /* 0x0000000e050a72a5 */ /* 0x000fe4000f8e00ff */
[----:B------:R-:W-:Y:S04]  /*6480*/  USEL UR12, UR6, UR4, !UP1 ;  /* 0x00000004060c7287 */ /* 0x000fe8000c800000 */
[----:B------:R-:W-:Y:S01]  /*6490*/  UIADD3 UR9, UPT, UPT, -UR12, URZ, URZ ;  /* 0x000000ff0c097290 */ /* 0x000fe2000fffe1ff */
[----:B------:R-:W-:Y:S02]  /*64a0*/  @!UP0 UMOV UR4, UR11 ;  /* 0x0000000b00048c82 */ /* 0x000fe40008000000 */
[----:B------:R-:W-:Y:S02]  /*64b0*/  @!UP0 USHF.R.U32.HI UR4, URZ, UR15, UR4 ;  /* 0x0000000fff048299 */ /* 0x000fe40008011604 */
[----:B------:R-:W-:Y:S02]  /*64c0*/  UIMAD UR9, UR42, UR9, UR6 ;  /* 0x000000092a0972a4 */ /* 0x000fe4000f8e0206 */
[----:B------:R-:W-:Y:S02]  /*64d0*/  @!UP0 USEL UR4, UR5, UR4, !UP1 ;  /* 0x0000000405048287 */ /* 0x000fe4000c800000 */
[----:B------:R-:W-:Y:S02]  /*64e0*/  UISETP.NE.AND UP1, UPT, UR24, URZ, UPT ;  /* 0x000000ff1800728c */ /* 0x000fe4000bf25270 */
[----:B------:R-:W-:Y:S02]  /*64f0*/  @!UP0 UIMAD UR9, UR8, UR9, UR4 ;  /* 0x00000009080982a4 */ /* 0x000fe4000f8e0204 */
[----:B------:R-:W-:Y:S02]  /*6500*/  @!UP0 UIADD3 UR10, UPT, UPT, UR12, -UR4, URZ ;  /* 0x800000040c0a8290 */ /* 0x000fe4000fffe0ff */
[----:B------:R-:W-:Y:S02]  /*6510*/  UIADD3 UR4, UPT, UPT, -UR5, URZ, URZ ;  /* 0x000000ff05047290 */ /* 0x000fe4000fffe1ff */
[----:B------:R-:W-:Y:S02]  /*6520*/  UIADD3 UR8, UPT, UPT, -UR6, URZ, URZ ;  /* 0x000000ff06087290 */ /* 0x000fe4000fffe1ff */
[----:B------:R-:W-:Y:S02]  /*6530*/  @!UP0 UIMAD UR6, UR10, UR42, UR5 ;  /* 0x0000002a0a0682a4 */ /* 0x000fe4000f8e0205 */
[----:B------:R-:W-:Y:S02]  /*6540*/  UIMAD UR13, UR16, UR4, UR13 ;  /* 0x00000004100d72a4 */ /* 0x000fe4000f8e020d */
[----:B------:R-:W-:Y:S01]  /*6550*/  UIMAD UR7, UR30, UR8, UR7 ;  /* 0x000000081e0772a4 */ /* 0x000fe2000f8e0207 */
[----:B------:R-:W-:Y:S02]  /*6560*/  @!UP0 UMOV UR5, UR9 ;  /* 0x0000000900058c82 */ /* 0x000fe40008000000 */
[----:B------:R-:W-:Y:S02]  /*6570*/  UIMAD UR13, UR5, UR16, UR13 ;  /* 0x00000010050d72a4 */ /* 0x000fe4000f8e020d */
[----:B------:R-:W-:Y:S11]  /*6580*/  UIMAD UR7, UR6, UR30, UR7 ;  /* 0x0000001e060772a4 */ /* 0x000ff6000f8e0207 */
[----:B------:R-:W-:Y:S01]  /*6590*/  @!UPT UIADD3 URZ, UPT, UPT, URZ, URZ, URZ ;  /* 0x000000fffffff290 */ /* 0x000fe2000fffe0ff */
.L_x_127:
[----:B------:R-:W3:Y:S01]  /*65a0*/  @!UP3 LDCU.128 UR20, c[0x0][0xb10] ;  /* 0x00016200ff14b7ac */ /* 0x000ee20008000c00 */
[----:B------:R-:W-:Y:S02]  /*65b0*/  ISETP.NE.U32.AND P0, PT, RZ, UR26, PT ;  /* 0x0000001aff007c0c */ /* 0x000fe4000bf05070 */
[----:B------:R-:W-:Y:S02]  /*65c0*/  SHF.L.U32 R2, R11, 0x1f, RZ ;  /* 0x0000001f0b027819 */ /* 0x000fe400000006ff */
[----:B------:R-:W-:Y:S01]  /*65d0*/  ISETP.NE.AND.EX P0, PT, RZ, UR27, PT, P0 ;  /* 0x0000001bff007c0c */ /* 0x000fe2000bf05300 */
[----:B------:R-:W4:Y:S01]  /*65e0*/  @!UP3 LDCU UR5, c[0x0][0xb0c] ;  /* 0x00016180ff05b7ac */ /* 0x000f220008000800 */
[----:B---3--:R-:W-:Y:S07]  /*65f0*/  UIMAD.WIDE.U32 UR8, UR13, UR20, URZ ;  /* 0x000000140d0872a5 */ /* 0x008fee000f8e00ff */
[----:B------:R-:W-:Y:S01]  /*6600*/  @!UP3 UMOV UR4, UR9 ;  /* 0x000000090004bc82 */ /* 0x000fe20008000000 */
[----:B----4-:R-:W-:Y:S02]  /*6610*/  @!UP3 UISETP.NE.AND UP0, UPT, UR5, 0x1, UPT ;  /* 0x000000010500b88c */ /* 0x010fe4000bf05270 */
[----:B------:R-:W-:Y:S02]  /*6620*/  @!UP3 USHF.R.U32.HI UR4, URZ, UR21, UR4 ;  /* 0x00000015ff04b299 */ /* 0x000fe40008011604 */
[----:B------:R-:W-:Y:S02]  /*6630*/  UIMAD.WIDE.U32 UR8, UR7, UR23, URZ ;  /* 0x00000017070872a5 */ /* 0x000fe4000f8e00ff */
[----:B------:R-:W-:Y:S02]  /*6640*/  @!UP3 USEL UR10, UR13, UR4, !UP0 ;  /* 0x000000040d0ab287 */ /* 0x000fe4000c000000 */
[----:B------:R-:W-:Y:S03]  /*6650*/  @!UP3 UISETP.NE.AND UP0, UPT, UR22, 0x1, UPT ;  /* 0x000000011600b88c */ /* 0x000fe6000bf05270 */
[----:B------:R-:W-:Y:S02]  /*6660*/  @!UP3 UMOV UR6, UR9 ;  /* 0x000000090006bc82 */ /* 0x000fe40008000000 */
[----:B------:R-:W3:Y:S02]  /*6670*/  @!UP3 LDCU UR4, c[0x0][0xb20] ;  /* 0x00016400ff04b7ac */ /* 0x000ee40008000800 */
[----:B---3--:R-:W-:Y:S04]  /*6680*/  @!UP3 USHF.R.U32.HI UR6, URZ, UR4, UR6 ;  /* 0x00000004ff06b299 */ /* 0x008fe80008011606 */
[----:B------:R-:W-:Y:S04]  /*6690*/  @!UP3 USEL UR6, UR7, UR6, !UP0 ;  /* 0x000000060706b287 */ /* 0x000fe8000c000000 */
[----:B------:R-:W-:Y:S02]  /*66a0*/  @!UP3 UIADD3 UR4, UPT, UPT, -UR10, UR6, URZ ;  /* 0x000000060a04b290 */ /* 0x000fe4000fffe1ff */
[----:B------:R-:W-:Y:S02]  /*66b0*/  @!UP3 UIADD3 UR6, UPT, UPT, UR10, -UR6, URZ ;  /* 0x800000060a06b290 */ /* 0x000fe4000fffe0ff */
[----:B------:R-:W-:Y:S02]  /*66c0*/  @!UP3 UIMAD UR13, UR4, UR5, UR13 ;  /* 0x00000005040db2a4 */ /* 0x000fe4000f8e020d */
[----:B------:R-:W-:Y:S01]  /*66d0*/  @!UP3 UIMAD UR7, UR6, UR22, UR7 ;  /* 0x000000160607b2a4 */ /* 0x000fe2000f8e0207 */
[----:B------:R-:W-:Y:S11]  /*66e0*/  BRA.U UP4, `(.L_x_128) ;  /* 0x0000000104107547 */ /* 0x000ff6000b800000 */
[----:B------:R-:W-:Y:S04]  /*66f0*/  MOV R4, UR37 ;  /* 0x0000002500047c02 */ /* 0x000fe80008000f00 */
[----:B------:R-:W-:Y:S04]  /*6700*/  SHF.L.U32 R4, R4, 0x1f, RZ ;  /* 0x0000001f04047819 */ /* 0x000fe800000006ff */
[----:B------:R-:W3:Y:S02]  /*6710*/  SYNCS.PHASECHK.TRANS64.TRYWAIT P1, [UR17+0x378], R4 ;  /* 0x00037804ff0075a7 */ /* 0x000ee40008021111 */
[----:B---3--:R-:W-:Y:S05]  /*6720*/  @!P1 BRA `(.L_x_129) ;  /* 0x0000003c00089947 */ /* 0x008fea0003800000 */
.L_x_128:
[----:B------:R-:W-:Y:S05]  /*6730*/  BRA.U !UP6, `(.L_x_130) ;  /* 0x000000010e387547 */ /* 0x000fea000b800000 */
[----:B------:R-:W-:Y:S01]  /*6740*/  UPLOP3.LUT UP1, UPT, UPT, UPT, UP5, 0x80, 0x8 ;  /* 0x000000000008789c */ /* 0x000fe20003f2f050 */
[----:B--2---:R-:W-:Y:S01]  /*6750*/  HFMA2 R0, -RZ, RZ, 0, 5.9604644775390625e-08 ;  /* 0x00000001ff007431 */ /* 0x004fe200000001ff */
[----:B------:R-:W2:Y:S01]  /*6760*/  LDCU.64 UR8, c[0x0][0x358] ;  /* 0x00006b00ff0877ac */ /* 0x000ea20008000a00 */
[----:B------:R-:W-:Y:S03]  /*6770*/  IMAD.MOV.U32 R80, RZ, RZ, 0x1 ;  /* 0x00000001ff507424 */ /* 0x000fe600078e00ff */
[----:B------:R-:W-:Y:S05]  /*6780*/  PLOP3.LUT P1, PT, PT, PT, UP1, 0x80, 0x8 ;  /* 0x000000000008781c */ /* 0x000fea0003f2f018 */
[----:B------:R-:W3:Y:S01]  /*6790*/  @UP1 LDCU.64 UR4, c[0x0][0x888] ;  /* 0x00011100ff0417ac */ /* 0x000ee20008000a00 */
[----:B------:R-:W-:Y:S07]  /*67a0*/  @UP1 UIMAD UR6, UR36, UR26, URZ ;  /* 0x0000001a240612a4 */ /* 0x000fee000f8e02ff */
[----:B------:R-:W-:Y:S01]  /*67b0*/  @!P1 PRMT R80, R0, 0x7610, R80 ;  /* 0x0000761000509816 */ /* 0x000fe20000000050 */
[----:B---3--:R-:W-:Y:S06]  /*67c0*/  @UP1 UIMAD.WIDE UR4, UR6, 0x4, UR4 ;  /* 0x00000004060418a5 */ /* 0x008fec000f8e0204 */
[----:B------:R-:W-:Y:S01]  /*67d0*/  IMAD.U32 R4, RZ, RZ, UR4 ;  /* 0x00000004ff047e24 */ /* 0x000fe2000f8e00ff */
[----:B------:R-:W-:Y:S04]  /*67e0*/  MOV R5, UR5 ;  /* 0x0000000500057c02 */ /* 0x000fe80008000f00 */
[----:B------:R-:W3:Y:S01]  /*67f0*/  @!UP1 LDCU UR4, c[0x0][0x880] ;  /* 0x00011000ff0497ac */ /* 0x000ee20008000800 */
[----:B--2--5:R4:W5:Y:S02]  /*6800*/  @P1 LDG.E R39, desc[UR8][R4.64] ;  /* 0x0000000804271981 */ /* 0x024964000c1e1900 */
[----:B---34-:R-:W-:Y:S07]  /*6810*/  @!P1 IMAD.U32 R39, RZ, RZ, UR4 ;  /* 0x00000004ff279e24 */ /* 0x018fee000f8e00ff */
.L_x_130:
[----:B-----5:R-:W-:Y:S01]  /*6820*/  @!P0 ISETP.EQ.AND P2, PT, R39, RZ, PT ;  /* 0x000000ff2700820c */ /* 0x020fe20003f42270 */
[----:B------:R-:W-:Y:S01]  /*6830*/  @!UPT UIADD3 URZ, UPT, UPT, URZ, URZ, URZ ;  /* 0x000000fffffff290 */ /* 0x000fe2000fffe0ff */
[----:B------:R-:W-:Y:S11]  /*6840*/  @!P0 BRA `(.L_x_131) ;  /* 0x0000000000148947 */ /* 0x000ff60003800000 */
[----:B------:R-:W-:Y:S02]  /*6850*/  LOP3.LUT P0, RZ, R80, 0xff, RZ, 0xc0, !PT ;  /* 0x000000ff50ff7812 */ /* 0x000fe4000780c0ff */
[----:B------:R-:W-:Y:S04]  /*6860*/  PLOP3.LUT P2, PT, PT, PT, UP1, 0x80, 0x8 ;  /* 0x000000000008781c */ /* 0x000fe80003f4f018 */
[----:B------:R-:W-:Y:S07]  /*6870*/  PLOP3.LUT P2, PT, P2, PT, PT, 0x8, 0x80 ;  /* 0x000000000080781c */ /* 0x000fee000174e170 */
[----:B------:R-:W-:Y:S11]  /*6880*/  @P0 ISETP.EQ.AND P2, PT, R39, RZ, PT ;  /* 0x000000ff2700020c */ /* 0x000ff60003f42270 */
[----:B------:R-:W-:Y:S02]  /*6890*/  @!UPT UIADD3 URZ, UPT, UPT, URZ, URZ, URZ ;  /* 0x000000fffffff290 */ /* 0x000fe4000fffe0ff */
.L_x_131:
[----:B------:R-:W3:Y:S01]  /*68a0*/  SYNCS.PHASECHK.TRANS64.TRYWAIT P0, [UR17+0x368], R2 ;  /* 0x00036802ff0075a7 */ /* 0x000ee20008001111 */
[----:B------:R-:W-:Y:S02]  /*68b0*/  ELECT P1, URZ, PT ;  /* 0x0000000000ff782f */ /* 0x000fe40003820000 */
[----:B------:R-:W-:Y:S01]  /*68c0*/  IADD3 R10, PT, PT, R10, 0x1, RZ ;  /* 0x000000010a0a7810 */ /* 0x000fe20007ffe0ff */
[----:B---3--:R-:W-:Y:S10]  /*68d0*/  @!P0 BRA `(.L_x_132) ;  /* 0x0000003800b48947 */ /* 0x008ff40003800000 */
.L_x_283:
[----:B------:R-:W-:Y:S01]  /*68e0*/  PLOP3.LUT P1, PT, P2, P1, PT, 0xf2, 0x2f ;  /* 0x00000000002f781c */ /* 0x000fe20001723e72 */
[----:B------:R-:W-:Y:S01]  /*68f0*/  UMOV UR18, 0x0 ;  /* 0x0000000000127882 */ /* 0x000fe20000000000 */
[----:B------:R-:W-:Y:S01]  /*6900*/  UMOV UR19, 0x10000000 ;  /* 0x1000000000137882 */ /* 0x000fe20000000000 */
[----:B------:R-:W-:Y:S01]  /*6910*/  UMOV UR12, UR36 ;  /* 0x00000024000c7c82 */ /* 0x000fe20008000000 */
[----:B------:R-:W-:Y:S01]  /*6920*/  LOP3.LUT R11, R11, 0x1, RZ, 0x3c, !PT ;  /* 0x000000010b0b7812 */ /* 0x000fe200078e3cff */
[----:B------:R-:W-:Y:S01]  /*6930*/  UMOV UR36, UR25 ;  /* 0x0000001900247c82 */ /* 0x000fe20008000000 */
[----:B------:R-:W-:Y:S07]  /*6940*/  UPLOP3.LUT UP4, UPT, UPT, UPT, UPT, 0x80, 0x8 ;  /* 0x000000000008789c */ /* 0x000fee0003f8f070 */
[----:B--2---:R-:W-:Y:S01]  /*6950*/  @!P1 IADD3 R2, P0, PT, R12, 0x580, RZ ;  /* 0x000005800c029810 */ /* 0x004fe20007f1e0ff */
[----:B------:R-:W-:Y:S03]  /*6960*/  VOTEU.ALL UP0, P1 ;  /* 0x0000000000ff7886 */ /* 0x000fe60000800000 */
[----:B------:R-:W-:Y:S01]  /*6970*/  @!P1 R2UR UR5, R2 ;  /* 0x00000000020592ca */ /* 0x000fe200000e0000 */
[----:B------:R-:W-:Y:S01]  /*6980*/  @!P1 IMAD.X R0, RZ, RZ, R13, P0 ;  /* 0x000000ffff009224 */ /* 0x000fe200000e060d */
[----:B------:R-:W-:Y:S01]  /*6990*/  @!UP0 USHF.L.U32 UR10, UR45, 0x6, URZ ;  /* 0x000000062d0a8899 */ /* 0x000fe200080006ff */
[----:B------:R-:W-:Y:S01]  /*69a0*/  ISETP.NE.AND P0, PT, R10, 0x2, PT ;  /* 0x000000020a00780c */ /* 0x000fe20003f05270 */
[----:B------:R-:W-:Y:S02]  /*69b0*/  @!UP0 USHF.L.U32 UR11, UR46, 0x6, URZ ;  /* 0x000000062e0b8899 */ /* 0x000fe400080006ff */
[----:B------:R-:W-:Y:S01]  /*69c0*/  @!P1 R2UR UR4, R0 ;  /* 0x00000000000492ca */ /* 0x000fe200000e0000 */
[----:B------:R-:W-:Y:S01]  /*69d0*/  @!UP0 UIADD3 UR8, UPT, UPT, UR17, 0x600, URZ ;  /* 0x0000060011088890 */ /* 0x000fe2000fffe0ff */
[----:B------:R-:W-:Y:S01]  /*69e0*/  SEL R0, RZ, 0x1, P0 ;  /* 0x00000001ff007807 */ /* 0x000fe20000000000 */
[----:B------:R-:W-:Y:S01]  /*69f0*/  @!UP0 UIADD3 UR9, UPT, UPT, UR17, 0x360, URZ ;  /* 0x0000036011098890 */ /* 0x000fe2000fffe0ff */
[----:B------:R-:W-:Y:S01]  /*6a00*/  SEL R10, R10, RZ, P0 ;  /* 0x000000ff0a0a7207 */ /* 0x000fe20000000000 */
[----:B------:R-:W-:Y:S01]  /*6a10*/  VOTEU.ALL UP0, P1 ;  /* 0x0000000000ff7886 */ /* 0x000fe20000800000 */
[----:B------:R-:W-:Y:S01]  /*6a20*/  LOP3.LUT R9, R9, R0, RZ, 0x3c, !PT ;  /* 0x0000000009097212 */ /* 0x000fe200078e3cff */
[----:B------:R-:W-:Y:S01]  /*6a30*/  IMAD.U32 R4, RZ, RZ, UR5 ;  /* 0x00000005ff047e24 */ /* 0x000fe2000f8e00ff */
[----:B------:R-:W-:Y:S02]  /*6a40*/  UIADD3 UR45, UPT, UPT, UR7, UR57, URZ ;  /* 0x00000039072d7290 */ /* 0x000fe4000fffe0ff */
[----:B------:R-:W-:Y:S03]  /*6a50*/  UIADD3 UR46, UPT, UPT, UR13, UR60, URZ ;  /* 0x0000003c0d2e7290 */ /* 0x000fe6000fffe0ff */
[----:B------:R-:W-:Y:S01]  /*6a60*/  IMAD.U32 R5, RZ, RZ, UR4 ;  /* 0x00000004ff057e24 */ /* 0x000fe2000f8e00ff */
[----:B------:R-:W-:Y:S04]  /*6a70*/  @!P1 R2UR UR4, R4 ;  /* 0x00000000040492ca */ /* 0x000fe800000e0000 */
[----:B------:R-:W-:Y:S11]  /*6a80*/  @!P1 R2UR UR5, R5 ;  /* 0x00000000050592ca */ /* 0x000ff600000e0000 */
[----:B------:R-:W-:Y:S02]  /*6a90*/  @!UPT UIADD3 URZ, UPT, UPT, URZ, URZ, URZ ;  /* 0x000000fffffff290 */ /* 0x000fe4000fffe0ff */
[----:B------:R2:W-:Y:S01]  /*6aa0*/  @!UP0 UTMALDG.3D [UR8], [UR4], desc[UR18] ;  /* 0x00001208040085b4 */ /* 0x0005e20008011000 */
[----:B------:R2:W-:Y:S01]  /*6ab0*/  @!P1 SYNCS.ARRIVE.TRANS64.RED.A0TR RZ, [UR17+0x360], R3 ;  /* 0x00036003ffff99a7 */ /* 0x0005e20008300411 */
[----:B------:R-:W-:Y:S01]  /*6ac0*/  SYNCS.ARRIVE.TRANS64.RED.A1T0 RZ, [UR48], RZ ;  /* 0x000000ffffff79a7 */ /* 0x000fe20008100430 */
[----:B------:R-:W-:Y:S05]  /*6ad0*/  BRA.U UP2, `(.L_x_133) ;  /* 0xfffffff502747547 */ /* 0x000fea000b83ffff */
[----:B------:R-:W-:Y:S07]  /*6ae0*/  MOV R0, UR17 ;  /* 0x0000001100007c02 */ /* 0x000fee0008000f00 */
.L_x_134:
[----:B---3--:R-:W-:-:S04]  /*6af0*/  SHF.L.U32 R2, R11, 0x1f, RZ ;  /* 0x0000001f0b027819 */ /* 0x008fc800000006ff */
[----:B------:R3:W4:Y:S03]  /*6b00*/  SYNCS.PHASECHK.TRANS64.TRYWAIT P0, [R0+URZ+0x368], R2 ;  /* 0x00036802000075a7 */ /* 0x00072600080011ff */
[----:B----4-:R-:W-:Y:S05]  /*6b10*/  @!P0 NANOSLEEP.SYNCS 0x989680 ;  /* 0x009896800000895d */ /* 0x010fea0003900000 */
[----:B------:R-:W4:Y:S02]  /*6b20*/  @!P0 SYNCS.PHASECHK.TRANS64 P0, [R0+URZ+0x368], R2 ;  /* 0x00036802000085a7 */ /* 0x000f2400080010ff */
[----:B-12-4-:R-:W-:Y:S05]  /*6b30*/  @P0 EXIT ;  /* 0x000000000000094d */ /* 0x016fea0003800000 */
[----:B------:R-:W-:Y:S05]  /*6b40*/  BRA `(.L_x_134) ;  /* 0xfffffffc00e87947 */ /* 0x000fea000383ffff */
.L_x_125:
[----:B------:R-:W-:-:S06]  /*6b50*/  UISETP.GE.AND UP0, UPT, UR18, 0x4, UPT ;  /* 0x000000041200788c */ /* 0x000fcc000bf06270 */
[----:B------:R-:W-:-:S13]  /*6b60*/  PLOP3.LUT P0, PT, PT, PT, UP0, 0x80, 0x8 ;  /* 0x000000000008781c */ /* 0x000fda0003f0f008 */
[----:B-1----:R-:W-:Y:S05]  /*6b70*/  @!P0 EXIT ;  /* 0x000000000000894d */ /* 0x002fea0003800000 */
[----:B------:R-:W-:Y:S01]  /*6b80*/  BAR.SYNC.DEFER_BLOCKING 0x6, 0xa0 ;  /* 0x0182800000007b1d */ /* 0x000fe20000010000 */
[C---:B------:R-:W-:Y:S01]  /*6b90*/  IMAD.SHL.U32 R7, R69.reuse, 0x40, RZ ;  /* 0x0000004045077824 */ /* 0x040fe200078e00ff */
[----:B------:R-:W-:Y:S01]  /*6ba0*/  CS2R R84, SRZ ;  /* 0x0000000000547805 */ /* 0x000fe2000001ff00 */
[C---:B------:R-:W-:Y:S01]  /*6bb0*/  IMAD.SHL.U32 R4, R69.reuse, 0x20, RZ ;  /* 0x0000002045047824 */ /* 0x040fe200078e00ff */
[----:B------:R-:W-:Y:S01]  /*6bc0*/  CS2R R82, SRZ ;  /* 0x0000000000527805 */ /* 0x000fe2000001ff00 */
[----:B------:R-:W-:Y:S01]  /*6bd0*/  IMAD.SHL.U32 R5, R69, 0x8, RZ ;  /* 0x0000000845057824 */ /* 0x000fe200078e00ff */
[----:B------:R-:W-:Y:S01]  /*6be0*/  UMOV UR44, 0x400 ;  /* 0x00000400002c7882 */ /* 0x000fe20000000000 */
[----:B------:R-:W-:Y:S01]  /*6bf0*/  LOP3.LUT R6, R7, 0x180, RZ, 0xc0, !PT ;  /* 0x0000018007067812 */ /* 0x000fe200078ec0ff */
[----:B------:R-:W-:Y:S01]  /*6c00*/  ULEA UR44, UR48, UR44, 0x18 ;  /* 0x0000002c302c7291 */ /* 0x000fe2000f8ec0ff */
[----:B------:R-:W-:Y:S01]  /*6c10*/  LOP3.LUT R4, R4, 0xc00, RZ, 0xc0, !PT ;  /* 0x00000c0004047812 */ /* 0x000fe200078ec0ff */
[----:B------:R-:W1:Y:S01]  /*6c20*/  LDC.64 R74, c[0x0][0x888] ;  /* 0x00022200ff4a7b82 */ /* 0x000e620000000a00 */
[----:B------:R-:W-:Y:S01]  /*6c30*/  LOP3.LUT R5, R6, 0x30, R5, 0xf8, !PT ;  /* 0x0000003006057812 */ /* 0x000fe200078ef805 */
[C---:B------:R-:W-:Y:S01]  /*6c40*/  IMAD.SHL.U32 R6, R69.reuse, 0x2, RZ ;  /* 0x0000000245067824 */ /* 0x040fe200078e00ff */
[--C-:B------:R-:W-:Y:S01]  /*6c50*/  LOP3.LUT R4, R4, 0x40, R7.reuse, 0xf8, !PT ;  /* 0x0000004004047812 */ /* 0x100fe200078ef807 */
[C---:B------:R-:W-:Y:S01]  /*6c60*/  IMAD.U32 R37, R69.reuse, 0x10000, RZ ;  /* 0x0001000045257824 */ /* 0x040fe200078e00ff */
[----:B------:R-:W-:Y:S01]  /*6c70*/  UIADD3 UR4, UPT, UPT, UR44, 0x1600, URZ ;  /* 0x000016002c047890 */ /* 0x000fe2000fffe0ff */
[----:B------:R-:W-:Y:S01]  /*6c80*/  IMAD.SHL.U32 R78, R69, 0x10, RZ ;  /* 0x00000010454e7824 */ /* 0x000fe200078e00ff */
[----:B------:R-:W-:Y:S01]  /*6c90*/  LOP3.LUT R5, R5, 0x20, R6, 0x78, !PT ;  /* 0x0000002005057812 */ /* 0x000fe200078e7806 */
[----:B------:R-:W2:Y:S01]  /*6ca0*/  LDC.64 R76, c[0x0][0x890] ;  /* 0x00022400ff4c7b82 */ /* 0x000ea20000000a00 */
[----:B------:R-:W-:Y:S01]  /*6cb0*/  LOP3.LUT R4, R4, 0x200, R7, 0xf8, !PT ;  /* 0x0000020004047812 */ /* 0x000fe200078ef807 */
[----:B------:R-:W-:Y:S01]  /*6cc0*/  IMAD.MOV.U32 R36, RZ, RZ, RZ ;  /* 0x000000ffff247224 */ /* 0x000fe200078e00ff */
[----:B------:R-:W-:Y:S01]  /*6cd0*/  LOP3.LUT R37, R37, 0x600000, RZ, 0xc0, !PT ;  /* 0x0060000025257812 */ /* 0x000fe200078ec0ff */
[----:B------:R-:W-:Y:S01]  /*6ce0*/  IMAD.U32 R86, RZ, RZ, UR4 ;  /* 0x00000004ff567e24 */ /* 0x000fe2000f8e00ff */
[----:B------:R-:W-:Y:S01]  /*6cf0*/  LOP3.LUT R79, R4, R5, RZ, 0xfc, !PT ;  /* 0x00000005044f7212 */ /* 0x000fe200078efcff */
[----:B------:R-:W3:Y:S01]  /*6d00*/  LDS R0, [UR44+0x430] ;  /* 0x0004302cff007984 */ /* 0x000ee20008000800 */
[----:B------:R-:W-:Y:S01]  /*6d10*/  LOP3.LUT R78, R78, 0x20, RZ, 0xc0, !PT ;  /* 0x000000204e4e7812 */ /* 0x000fe200078ec0ff */
[----:B------:R-:W4:Y:S01]  /*6d20*/  LDC.64 R72, c[0x0][0x8b0] ;  /* 0x00022c00ff487b82 */ /* 0x000f220000000a00 */
[----:B------:R-:W1:Y:S01]  /*6d30*/  LDCU UR50, c[0x0][0x370] ;  /* 0x00006e00ff3277ac */ /* 0x000e620008000800 */
[----:B------:R-:W-:Y:S01]  /*6d40*/  VIADD R4, R79, UR44 ;  /* 0x0000002c4f047c36 */ /* 0x000fe20008000000 */
[----:B------:R-:W1:Y:S04]  /*6d50*/  LDCU.64 UR62, c[0x0][0x348] ;  /* 0x00006900ff3e77ac */ /* 0x000e680008000a00 */
[----:B------:R-:W-:Y:S01]  /*6d60*/  IADD3 R78, PT, PT, -R78, 0x600, R4 ;  /* 0x000006004e4e7810 */ /* 0x000fe20007ffe104 */
[----:B------:R-:W1:Y:S01]  /*6d70*/  LDC.64 R70, c[0x0][0x8a8] ;  /* 0x00022a00ff467b82 */ /* 0x000e620000000a00 */
[----:B------:R-:W1:Y:S01]  /*6d80*/  LDCU UR43, c[0x0][0xb0c] ;  /* 0x00016180ff2b77ac */ /* 0x000e620008000800 */
[----:B------:R-:W1:Y:S01]  /*6d90*/  LDCU UR39, c[0x0][0xb30] ;  /* 0x00016600ff2777ac */ /* 0x000e620008000800 */
[----:B------:R-:W1:Y:S01]  /*6da0*/  LDCU.64 UR58, c[0x0][0x888] ;  /* 0x00011100ff3a77ac */ /* 0x000e620008000a00 */
[----:B------:R-:W1:Y:S01]  /*6db0*/  LDCU.64 UR40, c[0x0][0xb28] ;  /* 0x00016500ff2877ac */ /* 0x000e620008000a00 */
[----:B------:R-:W1:Y:S01]  /*6dc0*/  LDCU.128 UR52, c[0x0][0xb10] ;  /* 0x00016200ff3477ac */ /* 0x000e620008000c00 */
[----:B------:R-:W1:Y:S01]  /*6dd0*/  LDCU UR49, c[0x0][0x374] ;  /* 0x00006e80ff3177ac */ /* 0x000e620008000800 */
[----:B------:R-:W-:Y:S01]  /*6de0*/  UIADD3 UR56, UPT, UPT, UR44, 0x600, URZ ;  /* 0x000006002c387890 */ /* 0x000fe2000fffe0ff */
[----:B---3--:R-:W-:-:S11]  /*6df0*/  IMAD.IADD R37, R0, 0x1, R37 ;  /* 0x0000000100257824 */ /* 0x008fd600078e0225 */
.L_x_152:
[----:B------:R-:W-:Y:S02]  /*6e00*/  LEA R3, R82, UR44, 0x3 ;  /* 0x0000002c52037c11 */ /* 0x000fe4000f8e18ff */
[----:B------:R-:W-:Y:S02]  /*6e10*/  SHF.L.U32 R0, R84, 0x1f, RZ ;  /* 0x0000001f54007819 */ /* 0x000fe400000006ff */
[----:B-1----:R-:W-:Y:S02]  /*6e20*/  LEA R4, R82, UR44, 0x4 ;  /* 0x0000002c52047c11 */ /* 0x002fe4000f8e20ff */
[----:B------:R-:W3:Y:S02]  /*6e30*/  SYNCS.PHASECHK.TRANS64.TRYWAIT P0, [R3+URZ+0x380], R0 ;  /* 0x00038000030075a7 */ /* 0x000ee400080011ff */
[----:B--23--:R-:W-:Y:S05]  /*6e40*/  @!P0 BRA `(.L_x_135) ;  /* 0x0000003400708947 */ /* 0x00cfea0003800000 */
.L_x_284:
[----:B------:R-:W1:Y:S01]  /*6e50*/  LDS.128 R4, [R4+0x410] ;  /* 0x0004100004047984 */ /* 0x000e620000000c00 */
[----:B------:R-:W-:Y:S01]  /*6e60*/  UISETP.GE.AND UP0, UPT, UR42, 0x1, UPT ;  /* 0x000000012a00788c */ /* 0x000fe2000bf06270 */
[----:B------:R-:W-:Y:S01]  /*6e70*/  @!PT LDS RZ, [RZ] ;  /* 0x00000000fffff984 */ /* 0x000fe20000000800 */
[----:B------:R-:W-:Y:S01]  /*6e80*/  @!PT LDS RZ, [RZ] ;  /* 0x00000000fffff984 */ /* 0x000fe20000000800 */
[----:B------:R-:W-:Y:S01]  /*6e90*/  @!PT LDS RZ, [RZ] ;  /* 0x00000000fffff984 */ /* 0x000fe20000000800 */
[----:B------:R-:W-:Y:S01]  /*6ea0*/  @!PT LDS RZ, [RZ] ;  /* 0x00000000fffff984 */ /* 0x000fe20000000800 */
[----:B------:R2:W-:Y:S06]  /*6eb0*/  MEMBAR.ALL.CTA ;  /* 0x0000000000007992 */ /* 0x0005ec0000008000 */
[----:B--2---:R-:W2:Y:S01]  /*6ec0*/  FENCE.VIEW.ASYNC.S ;  /* 0x00000000000073c6 */ /* 0x004ea20000000000 */
[----:B-1----:R-:W-:Y:S11]  /*6ed0*/  LOP3.LUT P0, RZ, R6, 0x1, RZ, 0xc0, !PT ;  /* 0x0000000106ff7812 */ /* 0x002ff6000780c0ff */
[----:B------:R-:W-:Y:S02]  /*6ee0*/  @!UPT UIADD3 URZ, UPT, UPT, URZ, URZ, URZ ;  /* 0x000000fffffff290 */ /* 0x000fe4000fffe0ff */
[----:B--2---:R-:W-:Y:S01]  /*6ef0*/  VOTEU.ANY UP1, P0 ;  /* 0x0000000000ff7886 */ /* 0x004fe20000020100 */
[----:B------:R-:W-:Y:S01]  /*6f00*/  PLOP3.LUT P0, PT, PT, PT, UP1, 0x80, 0x8 ;  /* 0x000000000008781c */ /* 0x000fe20003f0f018 */
[----:B------:R-:W-:Y:S11]  /*6f10*/  UP2UR UR47, UPR, URZ, 0x2 ;  /* 0x00000002ff2f7883 */ /* 0x000ff60008000000 */
[----:B------:R-:W-:Y:S01]  /*6f20*/  @!UPT UIADD3 URZ, UPT, UPT, URZ, URZ, URZ ;  /* 0x000000fffffff290 */ /* 0x000fe2000fffe0ff */
[----:B---3--:R-:W-:Y:S02]  /*6f30*/  @P0 SHF.R.U32.HI R0, RZ, 0x10, R5 ;  /* 0x00000010ff000819 */ /* 0x008fe40000011605 */
        /* <DEDUP_REMOVED lines=12> */
[----:B------:R-:W2:Y:S01]  /*7000*/  LDCU UR12, c[0x0][0xb20] ;  /* 0x00016400ff0c77ac */ /* 0x000ea20008000800 */
[----:B------:R-:W-:Y:S02]  /*7010*/  UIMAD.WIDE.U32 UR4, UR49, UR55, URZ ;  /* 0x00000037310472a5 */ /* 0x000fe4000f8e00ff */
[----:B------:R-:W-:Y:S02]  /*7020*/  UIMAD.WIDE.U32 UR6, UR50, UR52, URZ ;  /* 0x00000034320672a5 */ /* 0x000fe4000f8e00ff */
[----:B------:R-:W-:Y:S02]  /*7030*/  UISETP.NE.AND UP0, UPT, UR54, 0x1, UPT ;  /* 0x000000013600788c */ /* 0x000fe4000bf05270 */
[----:B------:R-:W-:Y:S02]  /*7040*/  UIMAD.WIDE.U32 UR8, UR37, UR55, URZ ;  /* 0x00000037250872a5 */ /* 0x000fe4000f8e00ff */
[----:B------:R-:W-:Y:S02]  /*7050*/  UIMAD.WIDE.U32 UR10, UR38, UR52, URZ ;  /* 0x00000034260a72a5 */ /* 0x000fe4000f8e00ff */
[----:B------:R-:W-:Y:S02]  /*7060*/  UISETP.NE.AND UP1, UPT, UR43, 0x1, UPT ;  /* 0x000000012b00788c */ /* 0x000fe4000bf25270 */
[----:B------:R-:W-:Y:S01]  /*7070*/  UISETP.NE.AND UP2, UPT, UR42, 0x1, UPT ;  /* 0x000000012a00788c */ /* 0x000fe2000bf45270 */
[----:B------:R-:W-:Y:S02]  /*7080*/  UMOV UR4, UR5 ;  /* 0x0000000500047c82 */ /* 0x000fe40008000000 */
[----:B--2---:R-:W-:Y:S03]  /*7090*/  USHF.R.U32.HI UR5, URZ, UR12, UR4 ;  /* 0x0000000cff057299 */ /* 0x004fe60008011604 */
[----:B------:R-:W-:Y:S02]  /*70a0*/  UMOV UR4, UR7 ;  /* 0x0000000700047c82 */ /* 0x000fe40008000000 */
[----:B------:R-:W-:Y:S02]  /*70b0*/  USHF.R.U32.HI UR7, URZ, UR53, UR4 ;  /* 0x00000035ff077299 */ /* 0x000fe40008011604 */
[----:B------:R-:W-:Y:S02]  /*70c0*/  USEL UR4, UR49, UR5, !UP0 ;  /* 0x0000000531047287 */ /* 0x000fe4000c000000 */
[----:B------:R-:W-:Y:S01]  /*70d0*/  USEL UR7, UR50, UR7, !UP1 ;  /* 0x0000000732077287 */ /* 0x000fe2000c800000 */
[----:B------:R-:W-:Y:S01]  /*70e0*/  UMOV UR5, UR9 ;  /* 0x0000000900057c82 */ /* 0x000fe20008000000 */
[----:B------:R-:W-:Y:S02]  /*70f0*/  UIMAD.WIDE.U32 UR8, UR4, UR40, URZ ;  /* 0x00000028040872a5 */ /* 0x000fe4000f8e00ff */
[----:B------:R-:W-:Y:S03]  /*7100*/  USHF.R.U32.HI UR6, URZ, UR12, UR5 ;  /* 0x0000000cff067299 */ /* 0x000fe60008011605 */
[----:B------:R-:W-:Y:S01]  /*7110*/  UMOV UR5, UR11 ;  /* 0x0000000b00057c82 */ /* 0x000fe20008000000 */
[----:B------:R-:W-:Y:S02]  /*7120*/  UIMAD.WIDE.U32 UR10, UR7, UR40, URZ ;  /* 0x00000028070a72a5 */ /* 0x000fe4000f8e00ff */
[----:B------:R-:W-:Y:S02]  /*7130*/  USHF.R.U32.HI UR12, URZ, UR53, UR5 ;  /* 0x00000035ff0c7299 */ /* 0x000fe40008011605 */
[----:B------:R-:W-:Y:S01]  /*7140*/  USEL UR6, UR37, UR6, !UP0 ;  /* 0x0000000625067287 */ /* 0x000fe2000c000000 */
[----:B------:R-:W-:Y:S02]  /*7150*/  UMOV UR5, UR9 ;  /* 0x0000000900057c82 */ /* 0x000fe40008000000 */
[----:B------:R-:W-:Y:S01]  /*7160*/  UMOV UR10, UR11 ;  /* 0x0000000b000a7c82 */ /* 0x000fe20008000000 */
[----:B------:R-:W-:Y:S02]  /*7170*/  @UP2 USHF.R.U32.HI UR4, URZ, UR41, UR5 ;  /* 0x00000029ff042299 */ /* 0x000fe40008011605 */
[----:B------:R-:W-:Y:S02]  /*7180*/  @UP2 USHF.R.U32.HI UR7, URZ, UR41, UR10 ;  /* 0x00000029ff072299 */ /* 0x000fe4000801160a */
[----:B------:R-:W-:Y:S02]  /*7190*/  UIMAD UR4, UR42, UR4, URZ ;  /* 0x000000042a0472a4 */ /* 0x000fe4000f8e02ff */
[----:B------:R-:W-:Y:S02]  /*71a0*/  UIMAD.WIDE.U32 UR10, UR6, UR40, URZ ;  /* 0x00000028060a72a5 */ /* 0x000fe4000f8e00ff */
[----:B------:R-:W-:Y:S02]  /*71b0*/  USEL UR5, UR38, UR12, !UP1 ;  /* 0x0000000c26057287 */ /* 0x000fe4000c800000 */
[----:B------:R-:W-:Y:S02]  /*71c0*/  UIMAD UR8, UR42, UR7, URZ ;  /* 0x000000072a0872a4 */ /* 0x000fe4000f8e02ff */
[----:B------:R-:W-:Y:S03]  /*71d0*/  UISETP.GE.AND UP0, UPT, UR6, UR4, UPT ;  /* 0x000000040600728c */ /* 0x000fe6000bf06270 */
[----:B------:R-:W-:Y:S01]  /*71e0*/  UMOV UR4, UR11 ;  /* 0x0000000b00047c82 */ /* 0x000fe20008000000 */
[----:B------:R-:W-:Y:S02]  /*71f0*/  UISETP.GE.OR UP0, UPT, UR5, UR8, UP0 ;  /* 0x000000080500728c */ /* 0x000fe40008706670 */
[----:B------:R-:W-:Y:S02]  /*7200*/  USHF.R.U32.HI UR4, URZ, UR41, UR4 ;  /* 0x00000029ff047299 */ /* 0x000fe40008011604 */
[----:B------:R-:W-:Y:S02]  /*7210*/  UIMAD.WIDE.U32 UR8, UR5, UR40, URZ ;  /* 0x00000028050872a5 */ /* 0x000fe4000f8e00ff */
[----:B------:R-:W-:Y:S02]  /*7220*/  USEL UR11, UR6, UR4, !UP2 ;  /* 0x00000004060b7287 */ /* 0x000fe4000d000000 */
[----:B------:R-:W-:Y:S02]  /*7230*/  UIADD3 UR8, UPT, UPT, -UR5, URZ, URZ ;  /* 0x000000ff05087290 */ /* 0x000fe4000fffe1ff */
[----:B------:R-:W-:Y:S01]  /*7240*/  UIADD3 UR10, UPT, UPT, -UR11, URZ, URZ ;  /* 0x000000ff0b0a7290 */ /* 0x000fe2000fffe1ff */
[----:B------:R-:W-:Y:S01]  /*7250*/  @!UP0 UMOV UR4, UR9 ;  /* 0x0000000900048c82 */ /* 0x000fe20008000000 */
[----:B------:R-:W-:Y:S02]  /*7260*/  UIADD3 UR9, UPT, UPT, -UR6, URZ, URZ ;  /* 0x000000ff06097290 */ /* 0x000fe4000fffe1ff */
[----:B------:R-:W-:Y:S02]  /*7270*/  @!UP0 USHF.R.U32.HI UR4, URZ, UR41, UR4 ;  /* 0x00000029ff048299 */ /* 0x000fe40008011604 */
[----:B------:R-:W-:Y:S02]  /*7280*/  UIMAD UR10, UR42, UR10, UR6 ;  /* 0x0000000a2a0a72a4 */ /* 0x000fe4000f8e0206 */
[----:B------:R-:W-:Y:S04]  /*7290*/  @!UP0 USEL UR4, UR5, UR4, !UP2 ;  /* 0x0000000405048287 */ /* 0x000fe8000d000000 */
[----:B------:R-:W-:Y:S02]  /*72a0*/  @!UP0 UIMAD UR10, UR7, UR10, UR4 ;  /* 0x0000000a070a82a4 */ /* 0x000fe4000f8e0204 */
[----:B------:R-:W-:Y:S02]  /*72b0*/  @!UP0 UIADD3 UR11, UPT, UPT, UR11, -UR4, URZ ;  /* 0x800000040b0b8290 */ /* 0x000fe4000fffe0ff */
[----:B------:R-:W-:Y:S02]  /*72c0*/  UIMAD UR7, UR43, UR8, UR38 ;  /* 0x000000082b0772a4 */ /* 0x000fe4000f8e0226 */
[----:B------:R-:W-:Y:S02]  /*72d0*/  @!UP0 UIMAD UR6, UR11, UR42, UR5 ;  /* 0x0000002a0b0682a4 */ /* 0x000fe4000f8e0205 */
[----:B------:R-:W-:Y:S01]  /*72e0*/  UIMAD UR4, UR54, UR9, UR37 ;  /* 0x00000009360472a4 */ /* 0x000fe2000f8e0225 */
[----:B------:R-:W-:Y:S02]  /*72f0*/  @!UP0 UMOV UR5, UR10 ;  /* 0x0000000a00058c82 */ /* 0x000fe40008000000 */
[----:B------:R-:W-:Y:S02]  /*7300*/  UIMAD UR38, UR5, UR43, UR7 ;  /* 0x0000002b052672a4 */ /* 0x000fe4000f8e0207 */
[----:B------:R-:W-:Y:S11]  /*7310*/  UIMAD UR37, UR6, UR54, UR4 ;  /* 0x00000036062572a4 */ /* 0x000ff6000f8e0204 */
[----:B------:R-:W-:Y:S01]  /*7320*/  @!UPT UIADD3 URZ, UPT, UPT, URZ, URZ, URZ ;  /* 0x000000fffffff290 */ /* 0x000fe2000fffe0ff */
.L_x_136:
[----:B------:R-:W-:Y:S01]  /*7330*/  UISETP.NE.AND UP0, UPT, UR39, 0x1, UPT ;  /* 0x000000012700788c */ /* 0x000fe2000bf05270 */
[----:B------:R-:W-:Y:S10]  /*7340*/  IADD3 R82, PT, PT, R82, 0x1, RZ ;  /* 0x0000000152527810 */ /* 0x000ff40007ffe0ff */
[----:B------:R-:W2:Y:S01]  /*7350*/  @!UP0 LDCU.128 UR12, c[0x0][0xb10] ;  /* 0x00016200ff0c87ac */ /* 0x000ea20008000c00 */
[----:B------:R-:W3:Y:S01]  /*7360*/  @!UP0 LDCU UR5, c[0x0][0xb0c] ;  /* 0x00016180ff0587ac */ /* 0x000ee20008000800 */
[----:B------:R-:W4:Y:S01]  /*7370*/  @!UP0 LDCU UR10, c[0x0][0xb20] ;  /* 0x00016400ff0a87ac */ /* 0x000f220008000800 */
[----:B--2---:R-:W-:Y:S02]  /*7380*/  UIMAD.WIDE.U32 UR8, UR38, UR12, URZ ;  /* 0x0000000c260872a5 */ /* 0x004fe4000f8e00ff */
[----:B------:R-:W-:Y:S02]  /*7390*/  UIMAD.WIDE.U32 UR6, UR37, UR15, URZ ;  /* 0x0000000f250672a5 */ /* 0x000fe4000f8e00ff */
[----:B------:R-:W-:Y:S03]  /*73a0*/  @!UP0 UISETP.NE.AND UP1, UPT, UR14, 0x1, UPT ;  /* 0x000000010e00888c */ /* 0x000fe6000bf25270 */
[----:B------:R-:W-:Y:S01]  /*73b0*/  @!UP0 UMOV UR4, UR9 ;  /* 0x0000000900048c82 */ /* 0x000fe20008000000 */
[----:B---3--:R-:W-:Y:S02]  /*73c0*/  @!UP0 UISETP.NE.AND UP2, UPT, UR5, 0x1, UPT ;  /* 0x000000010500888c */ /* 0x008fe4000bf45270 */
[----:B------:R-:W-:Y:S01]  /*73d0*/  @!UP0 USHF.R.U32.HI UR4, URZ, UR13, UR4 ;  /* 0x0000000dff048299 */ /* 0x000fe20008011604 */
[----:B------:R-:W-:Y:S02]  /*73e0*/  @!UP0 UMOV UR6, UR7 ;  /* 0x0000000700068c82 */ /* 0x000fe40008000000 */
[----:B----4-:R-:W-:Y:S02]  /*73f0*/  @!UP0 USHF.R.U32.HI UR6, URZ, UR10, UR6 ;  /* 0x0000000aff068299 */ /* 0x010fe40008011606 */
[----:B------:R-:W-:Y:S02]  /*7400*/  @!UP0 USEL UR7, UR38, UR4, !UP2 ;  /* 0x0000000426078287 */ /* 0x000fe4000d000000 */
[----:B------:R-:W-:Y:S04]  /*7410*/  @!UP0 USEL UR6, UR37, UR6, !UP1 ;  /* 0x0000000625068287 */ /* 0x000fe8000c800000 */
[----:B------:R-:W-:Y:S02]  /*7420*/  @!UP0 UIADD3 UR4, UPT, UPT, -UR7, UR6, URZ ;  /* 0x0000000607048290 */ /* 0x000fe4000fffe1ff */
[----:B------:R-:W-:Y:S02]  /*7430*/  @!UP0 UIADD3 UR6, UPT, UPT, UR7, -UR6, URZ ;  /* 0x8000000607068290 */ /* 0x000fe4000fffe0ff */
[----:B------:R-:W-:Y:S02]  /*7440*/  @!UP0 UIMAD UR38, UR4, UR5, UR38 ;  /* 0x00000005042682a4 */ /* 0x000fe4000f8e0226 */
[----:B------:R-:W-:Y:S02]  /*7450*/  @!UP0 UIMAD UR37, UR6, UR14, UR37 ;  /* 0x0000000e062582a4 */ /* 0x000fe4000f8e0225 */
[----:B------:R-:W-:Y:S09]  /*7460*/  ULOP3.LUT UP0, URZ, UR56, 0x1b0, URZ, 0xc0, !UPT ;  /* 0x000001b038ff7892 */ /* 0x000ff2000f80c0ff */
[----:B------:R-:W-:Y:S05]  /*7470*/  BRA.U !UP0, `(.L_x_137) ;  /* 0x0000000108407547 */ /* 0x000fea000b800000 */
[----:B------:R-:W2:Y:S01]  /*7480*/  LDCU.64 UR8, c[0x4][0x80] ;  /* 0x01001000ff0877ac */ /* 0x000ea20008000a00 */
[----:B------:R-:W-:Y:S01]  /*7490*/  MOV R3, 0x0 ;  /* 0x0000000000037802 */ /* 0x000fe20000000f00 */
[----:B------:R-:W-:Y:S02]  /*74a0*/  HFMA2 R12, -RZ, RZ, 0, 5.9604644775390625e-08 ;  /* 0x00000001ff0c7431 */ /* 0x000fe400000001ff */
[----:B------:R-:W-:Y:S02]  /*74b0*/  IMAD.MOV.U32 R8, RZ, RZ, 0x70 ;  /* 0x00000070ff087424 */ /* 0x000fe400078e00ff */
[----:B------:R-:W-:Y:S01]  /*74c0*/  IMAD.MOV.U32 R13, RZ, RZ, RZ ;  /* 0x000000ffff0d7224 */ /* 0x000fe200078e00ff */
[----:B------:R-:W3:Y:S01]  /*74d0*/  LDCU.64 UR6, c[0x4][0x88] ;  /* 0x01001100ff0677ac */ /* 0x000ee20008000a00 */
[----:B------:R-:W4:Y:S01]  /*74e0*/  LDC.64 R2, c[0x4][R3] ;  /* 0x0100000003027b82 */ /* 0x000f220000000a00 */
[----:B------:R-:W1:Y:S01]  /*74f0*/  LDCU.64 UR4, c[0x4][0x8] ;  /* 0x01000100ff0477ac */ /* 0x000e620008000a00 */
[----:B--2---:R-:W-:Y:S01]  /*7500*/  MOV R5, UR9 ;  /* 0x0000000900057c02 */ /* 0x004fe20008000f00 */
[----:B------:R-:W-:Y:S01]  /*7510*/  IMAD.U32 R4, RZ, RZ, UR8 ;  /* 0x00000008ff047e24 */ /* 0x000fe2000f8e00ff */
[----:B---3--:R-:W-:Y:S01]  /*7520*/  MOV R7, UR7 ;  /* 0x0000000700077c02 */ /* 0x008fe20008000f00 */
[----:B------:R-:W-:Y:S01]  /*7530*/  IMAD.U32 R6, RZ, RZ, UR6 ;  /* 0x00000006ff067e24 */ /* 0x000fe2000f8e00ff */
[----:B-1----:R-:W-:Y:S01]  /*7540*/  MOV R11, UR5 ;  /* 0x00000005000b7c02 */ /* 0x002fe20008000f00 */
[----:B------:R-:W-:Y:S02]  /*7550*/  IMAD.U32 R10, RZ, RZ, UR4 ;  /* 0x00000004ff0a7e24 */ /* 0x000fe4000f8e00ff */
[----:B------:R-:W-:Y:S07]  /*7560*/  LEPC R20, `(.L_x_137) ;  /* 0x000000001014794e */ /* 0x000fee0000000000 */
[----:B----45:R-:W-:Y:S05]  /*7570*/  CALL.ABS.NOINC R2 ;  /* 0x0000000002007343 */ /* 0x030fea0003c00000 */
.L_x_137:
[----:B------:R-:W-:Y:S01]  /*7580*/  LOP3.LUT P0, RZ, R86, 0x1b0, RZ, 0xc0, !PT ;  /* 0x000001b056ff7812 */ /* 0x000fe2000780c0ff */
[----:B------:R-:W-:Y:S11]  /*7590*/  BSSY.RECONVERGENT B6, `(.L_x_138) ;  /* 0x0000013000067945 */ /* 0x000ff60003800200 */
[----:B------:R-:W-:Y:S01]  /*75a0*/  @!UPT UIADD3 URZ, UPT, UPT, URZ, URZ, URZ ;  /* 0x000000fffffff290 */ /* 0x000fe2000fffe0ff */
[----:B------:R-:W-:Y:S05]  /*75b0*/  @!P0 BRA `(.L_x_139) ;  /* 0x0000000000408947 */ /* 0x000fea0003800000 */
        /* <DEDUP_REMOVED lines=16> */
.L_x_139:
[----:B------:R-:W-:Y:S05]  /*76c0*/  BSYNC.RECONVERGENT B6 ;  /* 0x0000000000067941 */ /* 0x000fea0003800200 */
.L_x_138:
[----:B------:R-:W-:Y:S01]  /*76d0*/  ISETP.NE.U32.AND P3, PT, R76, RZ, PT ;  /* 0x000000ff4c00720c */ /* 0x000fe20003f65070 */
[----:B------:R-:W-:Y:S01]  /*76e0*/  UISETP.NE.AND UP1, UPT, UR61, URZ, UPT ;  /* 0x000000ff3d00728c */ /* 0x000fe2000bf25270 */
[----:B------:R-:W-:Y:S02]  /*76f0*/  ISETP.NE.U32.AND P4, PT, R72, RZ, PT ;  /* 0x000000ff4800720c */ /* 0x000fe40003f85070 */
[----:B------:R-:W-:Y:S02]  /*7700*/  ISETP.NE.AND.EX P3, PT, R77, RZ, PT, P3 ;  /* 0x000000ff4d00720c */ /* 0x000fe40003f65330 */
[----:B------:R-:W-:Y:S02]  /*7710*/  PLOP3.LUT P1, PT, PT, PT, PT, 0x8, 0x80 ;  /* 0x000000000080781c */ /* 0x000fe40003f2e170 */
[----:B------:R-:W-:Y:S02]  /*7720*/  PLOP3.LUT P0, PT, PT, PT, UP1, 0x80, 0x8 ;  /* 0x000000000008781c */ /* 0x000fe40003f0f018 */
[----:B------:R-:W-:Y:S02]  /*7730*/  ISETP.NE.AND.EX P4, PT, R73, RZ, PT, P4 ;  /* 0x000000ff4900720c */ /* 0x000fe40003f85340 */
[----:B------:R-:W2:Y:S09]  /*7740*/  @UP1 LDCU.64 UR4, c[0x0][0x888] ;  /* 0x00011100ff0417ac */ /* 0x000eb20008000a00 */
[----:B------:R-:W-:Y:S01]  /*7750*/  @P0 PLOP3.LUT P1, PT, P3, PT, PT, 0x80, 0x8 ;  /* 0x000000000008081c */ /* 0x000fe20001f2f070 */
[----:B--2---:R-:W-:Y:S04]  /*7760*/  @UP1 UISETP.NE.U32.AND UP0, UPT, UR4, URZ, UPT ;  /* 0x000000ff0400128c */ /* 0x004fe8000bf05070 */
[----:B------:R-:W-:Y:S04]  /*7770*/  @UP1 UISETP.NE.AND.EX UP0, UPT, UR5, URZ, UPT, UP0 ;  /* 0x000000ff0500128c */ /* 0x000fe8000bf05300 */
[----:B------:R-:W-:Y:S01]  /*7780*/  @UP1 USEL UR4, URZ, 0xffffffff, UP0 ;  /* 0xffffffffff041887 */ /* 0x000fe20008000000 */
[----:B------:R-:W-:Y:S11]  /*7790*/  @!P3 BRA `(.L_x_140) ;  /* 0x000000000030b947 */ /* 0x000ff60003800000 */
[----:B------:R-:W-:Y:S01]  /*77a0*/  ISETP.NE.U32.AND P2, PT, R74, RZ, PT ;  /* 0x000000ff4a00720c */ /* 0x000fe20003f45070 */
[----:B------:R-:W2:Y:S01]  /*77b0*/  LDCU.64 UR6, c[0x0][0x358] ;  /* 0x00006b00ff0677ac */ /* 0x000ea20008000a00 */
[----:B------:R-:W-:Y:S02]  /*77c0*/  IMAD.MOV.U32 R80, RZ, RZ, 0x1 ;  /* 0x00000001ff507424 */ /* 0x000fe400078e00ff */
[----:B------:R-:W-:Y:S11]  /*77d0*/  ISETP.NE.AND.EX P2, PT, R75, RZ, PT, P2 ;  /* 0x000000ff4b00720c */ /* 0x000ff60003f45320 */
[----:B------:R-:W-:Y:S02]  /*77e0*/  @!UPT UIADD3 URZ, UPT, UPT, URZ, URZ, URZ ;  /* 0x000000fffffff290 */ /* 0x000fe4000fffe0ff */
[----:B------:R-:W3:Y:S01]  /*77f0*/  @P2 LDC.64 R2, c[0x0][0x888] ;  /* 0x00022200ff022b82 */ /* 0x000ee20000000a00 */
[----:B-1----:R-:W-:Y:S04]  /*7800*/  @P2 IMAD R0, R76, UR36, RZ ;  /* 0x000000244c002c24 */ /* 0x002fe8000f8e02ff */
[----:B---3--:R-:W-:Y:S04]  /*7810*/  @P2 IMAD.WIDE R2, R0, 0x4, R2 ;  /* 0x0000000400022825 */ /* 0x008fe800078e0202 */
[----:B------:R-:W-:Y:S01]  /*7820*/  HFMA2 R0, -RZ, RZ, 0, 5.9604644775390625e-08 ;  /* 0x00000001ff007431 */ /* 0x000fe200000001ff */
[----:B--2--5:R2:W5:Y:S04]  /*7830*/  @P2 LDG.E R39, desc[UR6][R2.64] ;  /* 0x0000000602272981 */ /* 0x024568000c1e1900 */
[----:B------:R-:W-:Y:S01]  /*7840*/  @!P2 PRMT R80, R0, 0x7610, R80 ;  /* 0x000076100050a816 */ /* 0x000fe20000000050 */
[----:B--2---:R-:W3:Y:S06]  /*7850*/  @!P2 LDC R39, c[0x0][0x880] ;  /* 0x00022000ff27ab82 */ /* 0x004eec0000000800 */
.L_x_140:
[----:B------:R-:W-:Y:S05]  /*7860*/  @!P4 BRA `(.L_x_141) ;  /* 0x000000000024c947 */ /* 0x000fea0003800000 */
[----:B------:R-:W-:Y:S01]  /*7870*/  ISETP.NE.U32.AND P2, PT, R70, RZ, PT ;  /* 0x000000ff4600720c */ /* 0x000fe20003f45070 */
[----:B------:R-:W2:Y:S03]  /*7880*/  LDCU.64 UR6, c[0x0][0x358] ;  /* 0x00006b00ff0677ac */ /* 0x000ea60008000a00 */
[----:B------:R-:W-:Y:S11]  /*7890*/  ISETP.NE.AND.EX P2, PT, R71, RZ, PT, P2 ;  /* 0x000000ff4700720c */ /* 0x000ff60003f45320 */
[----:B------:R-:W-:Y:S02]  /*78a0*/  @!UPT UIADD3 URZ, UPT, UPT, URZ, URZ, URZ ;  /* 0x000000fffffff290 */ /* 0x000fe4000fffe0ff */
[----:B------:R-:W4:Y:S01]  /*78b0*/  @P2 LDC.64 R2, c[0x0][0x8a8] ;  /* 0x00022a00ff022b82 */ /* 0x000f220000000a00 */
[----:B-1----:R-:W-:Y:S04]  /*78c0*/  @P2 IMAD R0, R72, UR36, RZ ;  /* 0x0000002448002c24 */ /* 0x002fe8000f8e02ff */
[----:B----4-:R-:W-:Y:S05]  /*78d0*/  @P2 IMAD.WIDE R2, R0, 0x4, R2 ;  /* 0x0000000400022825 */ /* 0x010fea00078e0202 */
[----:B--2--5:R2:W5:Y:S02]  /*78e0*/  @P2 LDG.E R38, desc[UR6][R2.64] ;  /* 0x0000000602262981 */ /* 0x024564000c1e1900 */
[----:B--2---:R-:W4:Y:S02]  /*78f0*/  @!P2 LDC R38, c[0x0][0x8a0] ;  /* 0x00022800ff26ab82 */ /* 0x004f240000000800 */
.L_x_141:
[----:B---3-5:R-:W-:Y:S01]  /*7900*/  @P0 ISETP.NE.AND P4, PT, R39, RZ, PT ;  /* 0x000000ff2700020c */ /* 0x028fe20003f85270 */
[----:B-1----:R-:W-:Y:S01]  /*7910*/  IMAD.U32 R0, RZ, RZ, UR4 ;  /* 0x00000004ff007e24 */ /* 0x002fe2000f8e00ff */
[----:B------:R-:W-:Y:S01]  /*7920*/  @P0 LOP3.LUT P2, RZ, R80, 0xff, RZ, 0xc0, !PT ;  /* 0x000000ff50ff0812 */ /* 0x000fe2000784c0ff */
[----:B------:R-:W-:Y:S01]  /*7930*/  BSSY B1, `(.L_x_142) ;  /* 0x0000039000017945 */ /* 0x000fe20003800000 */
[----:B------:R-:W-:Y:S02]  /*7940*/  @P0 SEL R2, RZ, 0xffffffff, P4 ;  /* 0xffffffffff020807 */ /* 0x000fe40002000000 */
[----:B------:R-:W-:Y:S02]  /*7950*/  CS2R R46, SRZ ;  /* 0x00000000002e7805 */ /* 0x000fe4000001ff00 */
[----:B------:R-:W-:Y:S02]  /*7960*/  LEA R16, R36, UR44, 0x3 ;  /* 0x0000002c24107c11 */ /* 0x000fe4000f8e18ff */
[----:B------:R-:W-:Y:S02]  /*7970*/  CS2R R44, SRZ ;  /* 0x00000000002c7805 */ /* 0x000fe4000001ff00 */
[----:B------:R-:W-:Y:S02]  /*7980*/  @P1 SEL R2, R0, R2, !P2 ;  /* 0x0000000200021207 */ /* 0x000fe40005000000 */
[----:B------:R-:W-:Y:S02]  /*7990*/  CS2R R42, SRZ ;  /* 0x00000000002a7805 */ /* 0x000fe4000001ff00 */
[----:B------:R-:W-:Y:S02]  /*79a0*/  SHF.L.U32 R3, R85, 0x1f, RZ ;  /* 0x0000001f55037819 */ /* 0x000fe400000006ff */
[----:B------:R-:W-:Y:S02]  /*79b0*/  CS2R R40, SRZ ;  /* 0x0000000000287805 */ /* 0x000fe4000001ff00 */
[----:B------:R-:W-:Y:S02]  /*79c0*/  @P0 LOP3.LUT R2, R2, 0x1, RZ, 0xc0, !PT ;  /* 0x0000000102020812 */ /* 0x000fe400078ec0ff */
[----:B------:R-:W-:Y:S02]  /*79d0*/  PLOP3.LUT P5, PT, PT, PT, PT, 0x8, 0x80 ;  /* 0x000000000080781c */ /* 0x000fe40003fae170 */
[----:B------:R-:W-:Y:S02]  /*79e0*/  ISETP.NE.U32.OR P1, PT, R2, 0x1, !P0 ;  /* 0x000000010200780c */ /* 0x000fe40004725470 */
[----:B------:R-:W-:Y:S11]  /*79f0*/  LEA.HI R2, R36, R36, RZ, 0x1 ;  /* 0x0000002424027211 */ /* 0x000ff600078f08ff */
[----:B------:R-:W-:Y:S04]  /*7a00*/  @P1 SHF.L.U32 R0, R83, 0x1f, RZ ;  /* 0x0000001f53001819 */ /* 0x000fe800000006ff */
[----:B------:R1:W2:Y:S01]  /*7a10*/  @P1 SYNCS.PHASECHK.TRANS64.TRYWAIT P0, [UR44+0x360], R0 ;  /* 0x00036000ff0015a7 */ /* 0x0002a2000800112c */
[----:B------:R3:W3:Y:S01]  /*7a20*/  SYNCS.PHASECHK.TRANS64.TRYWAIT P4, [R16+URZ+0x3a0], R3 ;  /* 0x0003a003100075a7 */ /* 0x0006e200080811ff */
[C---:B-1----:R-:W-:Y:S01]  /*7a30*/  IMAD.SHL.U32 R0, R2.reuse, 0x20, RZ ;  /* 0x0000002002007824 */ /* 0x042fe200078e00ff */
[----:B------:R-:W-:Y:S04]  /*7a40*/  LOP3.LUT R2, R2, 0xffe, RZ, 0xc0, !PT ;  /* 0x00000ffe02027812 */ /* 0x000fe800078ec0ff */
[----:B------:R-:W-:Y:S01]  /*7a50*/  LOP3.LUT R0, R0, 0xffffffc0, RZ, 0xc0, !PT ;  /* 0xffffffc000007812 */ /* 0x000fe200078ec0ff */
[----:B------:R-:W-:Y:S04]  /*7a60*/  IMAD.IADD R2, R36, 0x1, -R2 ;  /* 0x0000000124027824 */ /* 0x000fe800078e0a02 */
[----:B------:R-:W-:Y:S04]  /*7a70*/  IMAD.IADD R0, R37, 0x1, R0 ;  /* 0x0000000125007824 */ /* 0x000fe800078e0200 */
[----:B------:R-:W-:Y:S01]  /*7a80*/  IMAD R2, R2, 0x100000, R0 ;  /* 0x0010000002027824 */ /* 0x000fe200078e0200 */
[----:B--2---:R-:W-:Y:S01]  /*7a90*/  @P1 PLOP3.LUT P5, PT, P0, PT, PT, 0x8, 0x80 ;  /* 0x000000000080181c */ /* 0x004fe200007ae170 */
[----:B------:R-:W-:Y:S01]  /*7aa0*/  @!UPT UIADD3 URZ, UPT, UPT, URZ, URZ, URZ ;  /* 0x000000fffffff290 */ /* 0x000fe2000fffe0ff */
[----:B---3--:R-:W-:Y:S11]  /*7ab0*/  @!P1 BRA `(.L_x_143) ;  /* 0x0000000000809947 */ /* 0x008ff60003800000 */
[----:B------:R-:W-:Y:S01]  /*7ac0*/  ISETP.NE.U32.AND P0, PT, RZ, UR58, PT ;  /* 0x0000003aff007c0c */ /* 0x000fe2000bf05070 */
[----:B------:R-:W-:Y:S01]  /*7ad0*/  BSSY B0, `(.L_x_144) ;  /* 0x0000012000007945 */ /* 0x000fe20003800000 */
[----:B------:R-:W-:Y:S02]  /*7ae0*/  ISETP.NE.AND P2, PT, R39, RZ, PT ;  /* 0x000000ff2700720c */ /* 0x000fe40003f45270 */
[----:B------:R-:W-:Y:S02]  /*7af0*/  CS2R R42, SRZ ;  /* 0x00000000002a7805 */ /* 0x000fe4000001ff00 */
[----:B------:R-:W-:Y:S02]  /*7b00*/  ISETP.NE.AND.EX P0, PT, RZ, UR59, PT, P0 ;  /* 0x0000003bff007c0c */ /* 0x000fe4000bf05300 */
[----:B------:R-:W-:Y:S02]  /*7b10*/  CS2R R40, SRZ ;  /* 0x0000000000287805 */ /* 0x000fe4000001ff00 */
[----:B------:R-:W-:Y:S02]  /*7b20*/  LOP3.LUT P1, RZ, R80, 0xff, RZ, 0xc0, !PT ;  /* 0x000000ff50ff7812 */ /* 0x000fe4000782c0ff */
[----:B------:R-:W-:Y:S02]  /*7b30*/  CS2R R46, SRZ ;  /* 0x00000000002e7805 */ /* 0x000fe4000001ff00 */
[----:B------:R-:W-:Y:S02]  /*7b40*/  SEL R0, RZ, 0xffffffff, P2 ;  /* 0xffffffffff007807 */ /* 0x000fe40001000000 */
[----:B------:R-:W-:Y:S02]  /*7b50*/  CS2R R44, SRZ ;  /* 0x00000000002c7805 */ /* 0x000fe4000001ff00 */
[----:B------:R-:W-:Y:S04]  /*7b60*/  SEL R4, RZ, 0xffffffff, P0 ;  /* 0xffffffffff047807 */ /* 0x000fe80000000000 */
[----:B------:R-:W-:Y:S04]  /*7b70*/  @P3 SEL R0, R4, R0, !P1 ;  /* 0x0000000004003207 */ /* 0x000fe80004800000 */
[----:B------:R-:W-:Y:S04]  /*7b80*/  LOP3.LUT R0, R0, 0x1, RZ, 0xc0, !PT ;  /* 0x0000000100007812 */ /* 0x000fe800078ec0ff */
[----:B------:R-:W-:Y:S01]  /*7b90*/  ISETP.NE.U32.AND P0, PT, R0, 0x1, PT ;  /* 0x000000010000780c */ /* 0x000fe20003f05070 */
[----:B------:R-:W-:Y:S01]  /*7ba0*/  @!UPT UIADD3 URZ, UPT, UPT, URZ, URZ, URZ ;  /* 0x000000fffffff290 */ /* 0x000fe2000fffe0ff */
[----:B------:R-:W-:Y:S11]  /*7bb0*/  @!P5 BRA `(.L_x_145) ;  /* 0x00000000000cd947 */ /* 0x000ff60003800000 */
[----:B------:R-:W-:Y:S04]  /*7bc0*/  SHF.L.U32 R4, R83, 0x1f, RZ ;  /* 0x0000001f53047819 */ /* 0x000fe800000006ff */
[----:B------:R-:W1:Y:S02]  /*7bd0*/  SYNCS.PHASECHK.TRANS64.TRYWAIT P1, [UR44+0x360], R4 ;  /* 0x00036004ff0075a7 */ /* 0x000e64000802112c */
[----:B-1----:R-:W-:Y:S05]  /*7be0*/  @!P1 BRA `(.L_x_146) ;  /* 0x00000028001c9947 */ /* 0x002fea0003800000 */
.L_x_145:
[----:B------:R-:W-:Y:S05]  /*7bf0*/  BSYNC B0 ;  /* 0x0000000000007941 */ /* 0x000fea0003800000 */
.L_x_144:
[----:B------:R2:W3:Y:S01]  /*7c00*/  @P0 LDS.128 R40, [R79+UR44+0x600] ;  /* 0x0006002c4f280984 */ /* 0x0004e20008000c00 */
[----:B------:R-:W-:Y:S01]  /*7c10*/  UIADD3 UR4, UPT, UPT, UR44, 0x368, URZ ;  /* 0x000003682c047890 */ /* 0x000fe2000fffe0ff */
[----:B------:R-:W-:Y:S02]  /*7c20*/  LOP3.LUT R83, R83, 0x1, RZ, 0x3c, !PT ;  /* 0x0000000153537812 */ /* 0x000fe400078e3cff */
[----:B------:R2:W1:Y:S01]  /*7c30*/  @P0 LDS.128 R44, [R78+0x10] ;  /* 0x000010004e2c0984 */ /* 0x0004620000000c00 */
[----:B------:R-:W-:Y:S01]  /*7c40*/  UPRMT UR4, UR48, 0x654, UR4 ;  /* 0x0000065430047896 */ /* 0x000fe20008000004 */
[----:B------:R-:W-:Y:S01]  /*7c50*/  @!PT LDS RZ, [RZ] ;  /* 0x00000000fffff984 */ /* 0x000fe20000000800 */
[----:B------:R-:W-:Y:S01]  /*7c60*/  @!PT LDS RZ, [RZ] ;  /* 0x00000000fffff984 */ /* 0x000fe20000000800 */
[----:B------:R-:W-:Y:S01]  /*7c70*/  @!PT LDS RZ, [RZ] ;  /* 0x00000000fffff984 */ /* 0x000fe20000000800 */
[----:B------:R-:W-:Y:S01]  /*7c80*/  @!PT LDS RZ, [RZ] ;  /* 0x00000000fffff984 */ /* 0x000fe20000000800 */
[----:B------:R5:W-:Y:S06]  /*7c90*/  MEMBAR.ALL.CTA ;  /* 0x0000000000007992 */ /* 0x000bec0000008000 */
[----:B-----5:R-:W5:Y:S02]  /*7ca0*/  FENCE.VIEW.ASYNC.S ;  /* 0x00000000000073c6 */ /* 0x020f640000000000 */
[----:B-----5:R-:W-:Y:S03]  /*7cb0*/  SYNCS.ARRIVE.TRANS64.RED.A1T0 RZ, [UR4], RZ ;  /* 0x000000ffffff79a7 */ /* 0x020fe60008100404 */
.L_x_143:
[----:B------:R-:W-:Y:S05]  /*7cc0*/  BSYNC B1 ;  /* 0x0000000000017941 */ /* 0x000fea0003800000 */
.L_x_142:
[----:B-1----:R-:W-:Y:S04]  /*7cd0*/  SHF.R.U32.HI R0, RZ, 0x15, R2 ;  /* 0x00000015ff007819 */ /* 0x002fe80000011602 */
[----:B------:R-:W-:Y:S01]  /*7ce0*/  LOP3.LUT P0, RZ, R0, 0x3, R81, 0x48, !PT ;  /* 0x0000000300ff7812 */ /* 0x000fe20007804851 */
[----:B------:R-:W-:Y:S01]  /*7cf0*/  @!UPT UIADD3 URZ, UPT, UPT, URZ, URZ, URZ ;  /* 0x000000fffffff290 */ /* 0x000fe2000fffe0ff */
[----:B------:R-:W-:Y:S11]  /*7d00*/  @P4 BRA `(.L_x_147) ;  /* 0x0000000000084947 */ /* 0x000ff60003800000 */
[----:B------:R-:W1:Y:S02]  /*7d10*/  SYNCS.PHASECHK.TRANS64.TRYWAIT P1, [R16+URZ+0x3a0], R3 ;  /* 0x0003a003100075a7 */ /* 0x000e6400080211ff */
[----:B-1----:R-:W-:Y:S05]  /*7d20*/  @!P1 BRA `(.L_x_148) ;  /* 0x0000002400e49947 */ /* 0x002fea0003800000 */
.L_x_147:
[----:B------:R-:W-:Y:S05]  /*7d30*/  @!P0 BRA `(.L_x_149) ;  /* 0x0000000000408947 */ /* 0x000fea0003800000 */
[----:B------:R-:W1:Y:S01]  /*7d40*/  LDCU.64 UR8, c[0x4][0x70] ;  /* 0x01000e00ff0877ac */ /* 0x000e620008000a00 */
[----:B------:R-:W-:Y:S01]  /*7d50*/  MOV R15, 0x0 ;  /* 0x00000000000f7802 */ /* 0x000fe20000000f00 */
[----:B------:R-:W-:Y:S02]  /*7d60*/  HFMA2 R12, -RZ, RZ, 0, 5.9604644775390625e-08 ;  /* 0x00000001ff0c7431 */ /* 0x000fe400000001ff */
[----:B------:R-:W-:Y:S02]  /*7d70*/  IMAD.MOV.U32 R8, RZ, RZ, 0x192 ;  /* 0x00000192ff087424 */ /* 0x000fe400078e00ff */
[----:B------:R-:W-:Y:S01]  /*7d80*/  IMAD.MOV.U32 R13, RZ, RZ, RZ ;  /* 0x000000ffff0d7224 */ /* 0x000fe200078e00ff */
[----:B------:R-:W5:Y:S01]  /*7d90*/  LDCU.64 UR6, c[0x4][0x78] ;  /* 0x01000f00ff0677ac */ /* 0x000f620008000a00 */
[----:B------:R-:W2:Y:S01]  /*7da0*/  LDC.64 R14, c[0x4][R15] ;  /* 0x010000000f0e7b82 */ /* 0x000ea20000000a00 */
[----:B------:R-:W3:Y:S01]  /*7db0*/  LDCU.64 UR4, c[0x4][0x10] ;  /* 0x01000200ff0477ac */ /* 0x000ee20008000a00 */
[----:B-1----:R-:W-:Y:S01]  /*7dc0*/  MOV R5, UR9 ;  /* 0x0000000900057c02 */ /* 0x002fe20008000f00 */
[----:B------:R-:W-:Y:S01]  /*7dd0*/  IMAD.U32 R4, RZ, RZ, UR8 ;  /* 0x00000008ff047e24 */ /* 0x000fe2000f8e00ff */
[----:B-----5:R-:W-:Y:S01]  /*7de0*/  MOV R7, UR7 ;  /* 0x0000000700077c02 */ /* 0x020fe20008000f00 */
[----:B------:R-:W-:Y:S01]  /*7df0*/  IMAD.U32 R6, RZ, RZ, UR6 ;  /* 0x00000006ff067e24 */ /* 0x000fe2000f8e00ff */
[----:B---3--:R-:W-:Y:S01]  /*7e00*/  MOV R11, UR5 ;  /* 0x00000005000b7c02 */ /* 0x008fe20008000f00 */
[----:B------:R-:W-:Y:S02]  /*7e10*/  IMAD.U32 R10, RZ, RZ, UR4 ;  /* 0x00000004ff0a7e24 */ /* 0x000fe4000f8e00ff */
[----:B------:R-:W-:Y:S07]  /*7e20*/  LEPC R20, `(.L_x_149) ;  /* 0x000000001014794e */ /* 0x000fee0000000000 */
[----:B--2-4-:R-:W-:Y:S05]  /*7e30*/  CALL.ABS.NOINC R14 ;  /* 0x000000000e007343 */ /* 0x014fea0003c00000 */
.L_x_149:
[----:B------:R-:W-:Y:S01]  /*7e40*/  LOP3.LUT P0, RZ, R69, 0x60, RZ, 0xc0, !PT ;  /* 0x0000006045ff7812 */ /* 0x000fe2000780c0ff */
[----:B------:R-:W-:Y:S05]  /*7e50*/  WARPSYNC.ALL ;  /* 0x0000000000007948 */ /* 0x000fea0003800000 */
[----:B---3--:R-:W-:Y:S01]  /*7e60*/  IMAD.SHL.U32 R66, R41, 0x100, RZ ;  /* 0x0000010029427824 */ /* 0x008fe200078e00ff */
[----:B------:R-:W-:Y:S01]  /*7e70*/  R2UR UR4, R2 ;  /* 0x00000000020472ca */ /* 0x000fe200000e0000 */
[----:B------:R-:W-:Y:S01]  /*7e80*/  IMAD.SHL.U32 R60, R43, 0x100, RZ ;  /* 0x000001002b3c7824 */ /* 0x000fe200078e00ff */
[----:B------:R-:W-:Y:S01]  /*7e90*/  R2UR UR5, R16 ;  /* 0x00000000100572ca */ /* 0x000fe200000e0000 */
[----:B------:R-:W-:Y:S01]  /*7ea0*/  IMAD.SHL.U32 R48, R47, 0x100, RZ ;  /* 0x000001002f307824 */ /* 0x000fe200078e00ff */
[C---:B------:R-:W-:Y:S01]  /*7eb0*/  SHF.L.U32 R2, R40.reuse, 0x10, RZ ;  /* 0x0000001028027819 */ /* 0x040fe200000006ff */
[----:B------:R-:W-:Y:S01]  /*7ec0*/  IMAD.SHL.U32 R54, R45, 0x100, RZ ;  /* 0x000001002d367824 */ /* 0x000fe200078e00ff */
[C---:B------:R-:W-:Y:S01]  /*7ed0*/  PRMT R0, R40.reuse, 0x8880, RZ ;  /* 0x0000888028007816 */ /* 0x040fe200000000ff */
[----:B------:R-:W-:Y:S01]  /*7ee0*/  BSSY.RECONVERGENT B0, `(.L_x_150) ;  /* 0x000009f000007945 */ /* 0x000fe20003800200 */
[----:B------:R-:W-:Y:S02]  /*7ef0*/  SHF.L.U32 R3, R40, 0x8, RZ ;  /* 0x0000000828037819 */ /* 0x000fe400000006ff */
[----:B------:R-:W-:Y:S02]  /*7f00*/  SHF.R.S32.HI R2, RZ, 0x18, R2 ;  /* 0x00000018ff027819 */ /* 0x000fe40000011402 */
[----:B------:R-:W-:Y:S01]  /*7f10*/  PRMT R68, R41, 0x8880, RZ ;  /* 0x0000888029447816 */ /* 0x000fe200000000ff */
[----:B------:R-:W-:Y:S01]  /*7f20*/  LDTM.16dp32bit_t0_t15.x32 R4, tmem[UR4] ;  /* 0x00000004000479ee */ /* 0x000fe20008a80000 */
[----:B------:R-:W1:Y:S01]  /*7f30*/  LDTM.16dp32bit_t16_t31.x32 R4, tmem[UR4+0x20] ;  /* 0x00002004000479ee */ /* 0x000e620008aa0000 */
[----:B------:R-:W-:Y:S01]  /*7f40*/  NOP ;  /* 0x0000000000007918 */ /* 0x000fe20000000000 */
[----:B------:R-:W-:Y:S01]  /*7f50*/  UIADD3 UR4, UPT, UPT, UR5, 0x3c0, URZ ;  /* 0x000003c005047890 */ /* 0x000fe2000fffe0ff */
[----:B------:R-:W-:Y:S02]  /*7f60*/  SHF.R.S32.HI R40, RZ, 0x18, R40 ;  /* 0x00000018ff287819 */ /* 0x000fe40000011428 */
[C---:B------:R-:W-:Y:S01]  /*7f70*/  PRMT R65, R42.reuse, 0x8880, RZ ;  /* 0x000088802a417816 */ /* 0x040fe200000000ff */
[----:B------:R-:W-:Y:S01]  /*7f80*/  UPRMT UR4, UR48, 0x654, UR4 ;  /* 0x0000065430047896 */ /* 0x000fe20008000004 */
[C---:B------:R-:W-:Y:S02]  /*7f90*/  SHF.L.U32 R64, R42.reuse, 0x10, RZ ;  /* 0x000000102a407819 */ /* 0x040fe400000006ff */
[----:B------:R-:W-:Y:S02]  /*7fa0*/  SHF.L.U32 R63, R42, 0x8, RZ ;  /* 0x000000082a3f7819 */ /* 0x000fe400000006ff */
[----:B------:R-:W-:Y:S02]  /*7fb0*/  SHF.R.S32.HI R42, RZ, 0x18, R42 ;  /* 0x00000018ff2a7819 */ /* 0x000fe4000001142a */
[C---:B------:R-:W-:Y:S02]  /*7fc0*/  PRMT R62, R43.reuse, 0x8880, RZ ;  /* 0x000088802b3e7816 */ /* 0x040fe400000000ff */
[----:B-1----:R-:W-:Y:S01]  /*7fd0*/  SYNCS.ARRIVE.TRANS64.RED.A1T0 RZ, [UR4], RZ ;  /* 0x000000ffffff79a7 */ /* 0x002fe20008100404 */
[----:B------:R-:W-:Y:S02]  /*7fe0*/  SHF.L.U32 R61, R43, 0x10, RZ ;  /* 0x000000102b3d7819 */ /* 0x000fe400000006ff */
[----:B------:R-:W-:Y:S02]  /*7ff0*/  SHF.R.S32.HI R43, RZ, 0x18, R43 ;  /* 0x00000018ff2b7819 */ /* 0x000fe4000001142b */
[----:B------:R-:W-:Y:S02]  /*8000*/  SHF.L.U32 R51, R46, 0x8, RZ ;  /* 0x000000082e337819 */ /* 0x000fe400000006ff */
[----:B------:R-:W-:Y:S01]  /*8010*/  SHF.R.S32.HI R3, RZ, 0x18, R3 ;  /* 0x00000018ff037819 */ /* 0x000fe20000011403 */
[C---:B----4-:R-:W-:Y:S01]  /*8020*/  IMAD R4, R38.reuse, R4, RZ ;  /* 0x0000000426047224 */ /* 0x050fe200078e02ff */
[----:B------:R-:W-:Y:S01]  /*8030*/  SHF.L.U32 R67, R41, 0x10, RZ ;  /* 0x0000001029437819 */ /* 0x000fe200000006ff */
[C---:B------:R-:W-:Y:S01]  /*8040*/  IMAD R5, R38.reuse, R5, RZ ;  /* 0x0000000526057224 */ /* 0x040fe200078e02ff */
[----:B------:R-:W-:Y:S01]  /*8050*/  SHF.R.S32.HI R41, RZ, 0x18, R41 ;  /* 0x00000018ff297819 */ /* 0x000fe20000011429 */
[----:B------:R-:W-:Y:S01]  /*8060*/  IMAD R6, R38, R6, RZ ;  /* 0x0000000626067224 */ /* 0x000fe200078e02ff */
[----:B------:R-:W-:Y:S01]  /*8070*/  PRMT R59, R44, 0x8880, RZ ;  /* 0x000088802c3b7816 */ /* 0x000fe200000000ff */
[----:B------:R-:W-:Y:S01]  /*8080*/  IMAD R4, R0, R39, R4 ;  /* 0x0000002700047224 */ /* 0x000fe200078e0204 */
[----:B------:R-:W-:Y:S01]  /*8090*/  MOV R0, R68 ;  /* 0x0000004400007202 */ /* 0x000fe20000000f00 */
[----:B------:R-:W-:Y:S01]  /*80a0*/  IMAD R7, R38, R7, RZ ;  /* 0x0000000726077224 */ /* 0x000fe200078e02ff */
[----:B------:R-:W-:Y:S01]  /*80b0*/  SHF.L.U32 R58, R44, 0x10, RZ ;  /* 0x000000102c3a7819 */ /* 0x000fe200000006ff */
[-C--:B------:R-:W-:Y:S01]  /*80c0*/  IMAD R5, R2, R39.reuse, R5 ;  /* 0x0000002702057224 */ /* 0x080fe200078e0205 */
[----:B------:R-:W-:Y:S01]  /*80d0*/  SHF.R.S32.HI R2, RZ, 0x18, R67 ;  /* 0x00000018ff027819 */ /* 0x000fe20000011443 */
[-C--:B------:R-:W-:Y:S01]  /*80e0*/  IMAD R6, R3, R39.reuse, R6 ;  /* 0x0000002703067224 */ /* 0x080fe200078e0206 */
[----:B------:R-:W-:Y:S01]  /*80f0*/  SHF.R.S32.HI R3, RZ, 0x18, R66 ;  /* 0x00000018ff037819 */ /* 0x000fe20000011442 */
[----:B------:R-:W-:Y:S01]  /*8100*/  IMAD R8, R38, R8, RZ ;  /* 0x0000000826087224 */ /* 0x000fe200078e02ff */
[C---:B------:R-:W-:Y:S01]  /*8110*/  PRMT R56, R45.reuse, 0x8880, RZ ;  /* 0x000088802d387816 */ /* 0x040fe200000000ff */
[----:B------:R-:W-:Y:S01]  /*8120*/  IMAD R7, R40, R39, R7 ;  /* 0x0000002728077224 */ /* 0x000fe200078e0207 */
[----:B------:R-:W-:Y:S01]  /*8130*/  MOV R40, R65 ;  /* 0x0000004100287202 */ /* 0x000fe20000000f00 */
[----:B------:R-:W-:Y:S01]  /*8140*/  IMAD R9, R38, R9, RZ ;  /* 0x0000000926097224 */ /* 0x000fe200078e02ff */
[----:B------:R-:W-:Y:S01]  /*8150*/  SHF.L.U32 R55, R45, 0x10, RZ ;  /* 0x000000102d377819 */ /* 0x000fe200000006ff */
[-C--:B------:R-:W-:Y:S01]  /*8160*/  IMAD R8, R0, R39.reuse, R8 ;  /* 0x0000002700087224 */ /* 0x080fe200078e0208 */
[----:B------:R-:W-:Y:S01]  /*8170*/  PRMT R53, R46, 0x8880, RZ ;  /* 0x000088802e357816 */ /* 0x000fe200000000ff */
[----:B------:R-:W-:Y:S01]  /*8180*/  IMAD R10, R38, R10, RZ ;  /* 0x0000000a260a7224 */ /* 0x000fe200078e02ff */
[----:B------:R-:W-:Y:S01]  /*8190*/  SHF.R.S32.HI R45, RZ, 0x18, R45 ;  /* 0x00000018ff2d7819 */ /* 0x000fe2000001142d */
[----:B------:R-:W-:Y:S01]  /*81a0*/  IMAD R9, R2, R39, R9 ;  /* 0x0000002702097224 */ /* 0x000fe200078e0209 */
[----:B------:R-:W-:Y:S01]  /*81b0*/  SHF.L.U32 R52, R46, 0x10, RZ ;  /* 0x000000102e347819 */ /* 0x000fe200000006ff */
[C---:B------:R-:W-:Y:S01]  /*81c0*/  IMAD R0, R38.reuse, R20, RZ ;  /* 0x0000001426007224 */ /* 0x040fe200078e02ff */
[C---:B------:R-:W-:Y:S01]  /*81d0*/  PRMT R50, R47.reuse, 0x8880, RZ ;  /* 0x000088802f327816 */ /* 0x040fe200000000ff */
[C---:B------:R-:W-:Y:S01]  /*81e0*/  IMAD R11, R38.reuse, R11, RZ ;  /* 0x0000000b260b7224 */ /* 0x040fe200078e02ff */
[----:B------:R-:W-:Y:S01]  /*81f0*/  SHF.R.S32.HI R46, RZ, 0x18, R46 ;  /* 0x00000018ff2e7819 */ /* 0x000fe2000001142e */
[C---:B------:R-:W-:Y:S01]  /*8200*/  IMAD R2, R38.reuse, R21, RZ ;  /* 0x0000001526027224 */ /* 0x040fe200078e02ff */
[----:B------:R-:W-:Y:S01]  /*8210*/  SHF.L.U32 R49, R47, 0x10, RZ ;  /* 0x000000102f317819 */ /* 0x000fe200000006ff */
[C---:B------:R-:W-:Y:S01]  /*8220*/  IMAD R20, R38.reuse, R24, RZ ;  /* 0x0000001826147224 */ /* 0x040fe200078e02ff */
[----:B------:R-:W-:Y:S01]  /*8230*/  SHF.R.S32.HI R47, RZ, 0x18, R47 ;  /* 0x00000018ff2f7819 */ /* 0x000fe2000001142f */
[----:B------:R-:W-:Y:S01]  /*8240*/  IMAD R21, R38, R25, RZ ;  /* 0x0000001926157224 */ /* 0x000fe200078e02ff */
[----:B------:R-:W-:Y:S01]  /*8250*/  SHF.L.U32 R57, R44, 0x8, RZ ;  /* 0x000000082c397819 */ /* 0x000fe200000006ff */
[----:B------:R-:W-:Y:S01]  /*8260*/  IMAD R24, R38, R28, RZ ;  /* 0x0000001c26187224 */ /* 0x000fe200078e02ff */
[----:B------:R-:W-:Y:S01]  /*8270*/  SHF.R.S32.HI R44, RZ, 0x18, R44 ;  /* 0x00000018ff2c7819 */ /* 0x000fe2000001142c */
[----:B------:R-:W-:Y:S01]  /*8280*/  IMAD R10, R3, R39, R10 ;  /* 0x00000027030a7224 */ /* 0x000fe200078e020a */
[----:B------:R-:W-:Y:S01]  /*8290*/  IADD3 R36, PT, PT, R36, 0x1, RZ ;  /* 0x0000000124247810 */ /* 0x000fe20007ffe0ff */
[C---:B------:R-:W-:Y:S02]  /*82a0*/  IMAD R12, R38.reuse, R12, RZ ;  /* 0x0000000c260c7224 */ /* 0x040fe400078e02ff */
[C---:B------:R-:W-:Y:S02]  /*82b0*/  IMAD R25, R38.reuse, R29, RZ ;  /* 0x0000001d26197224 */ /* 0x040fe400078e02ff */
[C---:B------:R-:W-:Y:S01]  /*82c0*/  IMAD R28, R38.reuse, R32, RZ ;  /* 0x00000020261c7224 */ /* 0x040fe200078e02ff */
[----:B------:R-:W-:Y:S01]  /*82d0*/  SHF.R.S32.HI R32, RZ, 0x18, R64 ;  /* 0x00000018ff207819 */ /* 0x000fe20000011440 */
[C---:B------:R-:W-:Y:S01]  /*82e0*/  IMAD R29, R38.reuse, R33, RZ ;  /* 0x00000021261d7224 */ /* 0x040fe200078e02ff */
[----:B------:R-:W-:Y:S01]  /*82f0*/  I2IP.S8.S32.SAT R33, R7, R6, RZ ;  /* 0x0000000607217239 */ /* 0x000fe200000014ff */
[----:B------:R-:W-:Y:S01]  /*8300*/  IMAD R11, R41, R39, R11 ;  /* 0x00000027290b7224 */ /* 0x000fe200078e020b */
[----:B------:R-:W-:Y:S01]  /*8310*/  MOV R7, R62 ;  /* 0x0000003e00077202 */ /* 0x000fe20000000f00 */
[C---:B------:R-:W-:Y:S01]  /*8320*/  IMAD R13, R38.reuse, R13, RZ ;  /* 0x0000000d260d7224 */ /* 0x040fe200078e02ff */
[----:B------:R-:W-:Y:S01]  /*8330*/  SHF.R.S32.HI R6, RZ, 0x18, R63 ;  /* 0x00000018ff067819 */ /* 0x000fe2000001143f */
[----:B------:R-:W-:Y:S01]  /*8340*/  IMAD R14, R38, R14, RZ ;  /* 0x0000000e260e7224 */ /* 0x000fe200078e02ff */
[----:B------:R-:W-:Y:S01]  /*8350*/  I2IP.S8.S32.SAT R41, R11, R10, RZ ;  /* 0x0000000a0b297239 */ /* 0x000fe200000014ff */
[----:B------:R-:W-:Y:S01]  /*8360*/  IMAD R12, R40, R39, R12 ;  /* 0x00000027280c7224 */ /* 0x000fe200078e020c */
[----:B------:R-:W-:Y:S01]  /*8370*/  I2IP.S8.S32.SAT R40, R5, R4, R33 ;  /* 0x0000000405287239 */ /* 0x000fe20000001421 */
[----:B------:R-:W-:Y:S01]  /*8380*/  IMAD R15, R38, R15, RZ ;  /* 0x0000000f260f7224 */ /* 0x000fe200078e02ff */
[----:B------:R-:W-:Y:S01]  /*8390*/  I2IP.S8.S32.SAT R41, R9, R8, R41 ;  /* 0x0000000809297239 */ /* 0x000fe20000001429 */
[-C--:B------:R-:W-:Y:S01]  /*83a0*/  IMAD R13, R32, R39.reuse, R13 ;  /* 0x00000027200d7224 */ /* 0x080fe200078e020d */
[----:B------:R-:W-:Y:S01]  /*83b0*/  SHF.R.S32.HI R10, RZ, 0x18, R61 ;  /* 0x00000018ff0a7819 */ /* 0x000fe2000001143d */
[----:B------:R-:W-:Y:S01]  /*83c0*/  IMAD R16, R38, R16, RZ ;  /* 0x0000001026107224 */ /* 0x000fe200078e02ff */
[----:B------:R-:W-:Y:S01]  /*83d0*/  SHF.R.S32.HI R5, RZ, 0x18, R58 ;  /* 0x00000018ff057819 */ /* 0x000fe2000001143a */
[----:B------:R-:W-:Y:S01]  /*83e0*/  IMAD R14, R6, R39, R14 ;  /* 0x00000027060e7224 */ /* 0x000fe200078e020e */
[----:B------:R-:W-:Y:S01]  /*83f0*/  SHF.R.S32.HI R11, RZ, 0x18, R60 ;  /* 0x00000018ff0b7819 */ /* 0x000fe2000001143c */
[----:B------:R-:W-:Y:S01]  /*8400*/  IMAD R17, R38, R17, RZ ;  /* 0x0000001126117224 */ /* 0x000fe200078e02ff */
[----:B------:R-:W-:Y:S01]  /*8410*/  SHF.R.S32.HI R6, RZ, 0x18, R57 ;  /* 0x00000018ff067819 */ /* 0x000fe20000011439 */
[-C--:B------:R-:W-:Y:S02]  /*8420*/  IMAD R15, R42, R39.reuse, R15 ;  /* 0x000000272a0f7224 */ /* 0x080fe400078e020f */
[C---:B------:R-:W-:Y:S02]  /*8430*/  IMAD R18, R38.reuse, R18, RZ ;  /* 0x0000001226127224 */ /* 0x040fe400078e02ff */
[----:B------:R-:W-:Y:S01]  /*8440*/  IMAD R16, R7, R39, R16 ;  /* 0x0000002707107224 */ /* 0x000fe200078e0210 */
[----:B------:R-:W-:Y:S01]  /*8450*/  I2IP.S8.S32.SAT R14, R15, R14, RZ ;  /* 0x0000000e0f0e7239 */ /* 0x000fe200000014ff */
[----:B------:R-:W-:Y:S01]  /*8460*/  IMAD R19, R38, R19, RZ ;  /* 0x0000001326137224 */ /* 0x000fe200078e02ff */
[----:B------:R-:W-:Y:S01]  /*8470*/  SHF.R.S32.HI R7, RZ, 0x18, R48 ;  /* 0x00000018ff077819 */ /* 0x000fe20000011430 */
[-C--:B------:R-:W-:Y:S01]  /*8480*/  IMAD R17, R10, R39.reuse, R17 ;  /* 0x000000270a117224 */ /* 0x080fe200078e0211 */
[----:B------:R-:W-:Y:S01]  /*8490*/  I2IP.S8.S32.SAT R42, R13, R12, R14 ;  /* 0x0000000c0d2a7239 */ /* 0x000fe2000000140e */
[-C--:B------:R-:W-:Y:S02]  /*84a0*/  IMAD R18, R11, R39.reuse, R18 ;  /* 0x000000270b127224 */ /* 0x080fe400078e0212 */
[----:B------:R-:W-:Y:S02]  /*84b0*/  IMAD.MOV.U32 R4, RZ, RZ, R59 ;  /* 0x000000ffff047224 */ /* 0x000fe400078e003b */
[-C--:B------:R-:W-:Y:S02]  /*84c0*/  IMAD R19, R43, R39.reuse, R19 ;  /* 0x000000272b137224 */ /* 0x080fe400078e0213 */
[----:B------:R-:W-:Y:S02]  /*84d0*/  IMAD R3, R38, R22, RZ ;  /* 0x0000001626037224 */ /* 0x000fe400078e02ff */
[----:B------:R-:W-:Y:S01]  /*84e0*/  IMAD R0, R4, R39, R0 ;  /* 0x0000002704007224 */ /* 0x000fe200078e0200 */
[----:B------:R-:W-:Y:S01]  /*84f0*/  I2IP.S8.S32.SAT R18, R19, R18, RZ ;  /* 0x0000001213127239 */ /* 0x000fe200000014ff */
[----:B------:R-:W-:Y:S01]  /*8500*/  IMAD R23, R38, R23, RZ ;  /* 0x0000001726177224 */ /* 0x000fe200078e02ff */
[----:B------:R-:W-:Y:S01]  /*8510*/  MOV R4, R56 ;  /* 0x0000003800047202 */ /* 0x000fe20000000f00 */
[-C--:B------:R-:W-:Y:S01]  /*8520*/  IMAD R2, R5, R39.reuse, R2 ;  /* 0x0000002705027224 */ /* 0x080fe200078e0202 */
[----:B------:R-:W-:Y:S01]  /*8530*/  I2IP.S8.S32.SAT R43, R17, R16, R18 ;  /* 0x00000010112b7239 */ /* 0x000fe20000001412 */
[-C--:B------:R-:W-:Y:S01]  /*8540*/  IMAD R3, R6, R39.reuse, R3 ;  /* 0x0000002706037224 */ /* 0x080fe200078e0203 */
[----:B------:R-:W-:Y:S01]  /*8550*/  SHF.R.S32.HI R5, RZ, 0x18, R55 ;  /* 0x00000018ff057819 */ /* 0x000fe20000011437 */
[-C--:B------:R-:W-:Y:S01]  /*8560*/  IMAD R23, R44, R39.reuse, R23 ;  /* 0x000000272c177224 */ /* 0x080fe200078e0217 */
[----:B------:R-:W-:Y:S01]  /*8570*/  SHF.R.S32.HI R6, RZ, 0x18, R54 ;  /* 0x00000018ff067819 */ /* 0x000fe20000011436 */
[----:B------:R-:W-:Y:S01]  /*8580*/  IMAD R22, R38, R26, RZ ;  /* 0x0000001a26167224 */ /* 0x000fe200078e02ff */
[----:B------:R1:W-:Y:S01]  /*8590*/  STS.128 [R79+UR44+0x1600], R40 ;  /* 0x001600284f007988 */ /* 0x0003e20008000c2c */
[----:B------:R-:W-:Y:S01]  /*85a0*/  IMAD R20, R4, R39, R20 ;  /* 0x0000002704147224 */ /* 0x000fe200078e0214 */
[----:B------:R-:W-:Y:S01]  /*85b0*/  I2IP.S8.S32.SAT R3, R23, R3, RZ ;  /* 0x0000000317037239 */ /* 0x000fe200000014ff */
[----:B------:R-:W-:Y:S01]  /*85c0*/  IMAD R27, R38, R27, RZ ;  /* 0x0000001b261b7224 */ /* 0x000fe200078e02ff */
[----:B------:R-:W-:Y:S01]  /*85d0*/  MOV R4, R53 ;  /* 0x0000003500047202 */ /* 0x000fe20000000f00 */
[-C--:B------:R-:W-:Y:S01]  /*85e0*/  IMAD R21, R5, R39.reuse, R21 ;  /* 0x0000002705157224 */ /* 0x080fe200078e0215 */
[----:B------:R-:W-:Y:S01]  /*85f0*/  SHF.R.S32.HI R5, RZ, 0x18, R52 ;  /* 0x00000018ff057819 */ /* 0x000fe20000011434 */
[-C--:B------:R-:W-:Y:S01]  /*8600*/  IMAD R22, R6, R39.reuse, R22 ;  /* 0x0000002706167224 */ /* 0x080fe200078e0216 */
[----:B------:R-:W-:Y:S01]  /*8610*/  SHF.R.S32.HI R6, RZ, 0x18, R49 ;  /* 0x00000018ff067819 */ /* 0x000fe20000011431 */
[-C--:B------:R-:W-:Y:S02]  /*8620*/  IMAD R27, R45, R39.reuse, R27 ;  /* 0x000000272d1b7224 */ /* 0x080fe400078e021b */
[-C--:B------:R-:W-:Y:S01]  /*8630*/  IMAD R24, R4, R39.reuse, R24 ;  /* 0x0000002704187224 */ /* 0x080fe200078e0218 */
[----:B------:R-:W-:Y:S01]  /*8640*/  SHF.R.S32.HI R4, RZ, 0x18, R51 ;  /* 0x00000018ff047819 */ /* 0x000fe20000011433 */
[C---:B------:R-:W-:Y:S02]  /*8650*/  IMAD R26, R38.reuse, R30, RZ ;  /* 0x0000001e261a7224 */ /* 0x040fe400078e02ff */
[----:B------:R-:W-:Y:S01]  /*8660*/  IMAD R25, R5, R39, R25 ;  /* 0x0000002705197224 */ /* 0x000fe200078e0219 */
[----:B------:R-:W-:Y:S01]  /*8670*/  MOV R5, R50 ;  /* 0x0000003200057202 */ /* 0x000fe20000000f00 */
[----:B------:R-:W-:Y:S02]  /*8680*/  IMAD R31, R38, R31, RZ ;  /* 0x0000001f261f7224 */ /* 0x000fe400078e02ff */
[-C--:B------:R-:W-:Y:S01]  /*8690*/  IMAD R26, R4, R39.reuse, R26 ;  /* 0x00000027041a7224 */ /* 0x080fe200078e021a */
[----:B------:R-:W-:Y:S01]  /*86a0*/  I2IP.S8.S32.SAT R4, R2, R0, R3 ;  /* 0x0000000002047239 */ /* 0x000fe20000001403 */
[-C--:B------:R-:W-:Y:S02]  /*86b0*/  IMAD R31, R46, R39.reuse, R31 ;  /* 0x000000272e1f7224 */ /* 0x080fe400078e021f */
[-C--:B------:R-:W-:Y:S01]  /*86c0*/  IMAD R28, R5, R39.reuse, R28 ;  /* 0x00000027051c7224 */ /* 0x080fe200078e021c */
[----:B------:R-:W-:Y:S01]  /*86d0*/  I2IP.S8.S32.SAT R5, R27, R22, RZ ;  /* 0x000000161b057239 */ /* 0x000fe200000014ff */
[----:B------:R-:W-:Y:S02]  /*86e0*/  IMAD R30, R38, R34, RZ ;  /* 0x00000022261e7224 */ /* 0x000fe400078e02ff */
[----:B------:R-:W-:Y:S01]  /*86f0*/  IMAD R29, R6, R39, R29 ;  /* 0x00000027061d7224 */ /* 0x000fe200078e021d */
[----:B------:R-:W-:Y:S01]  /*8700*/  I2IP.S8.S32.SAT R6, R31, R26, RZ ;  /* 0x0000001a1f067239 */ /* 0x000fe200000014ff */
[----:B------:R-:W-:Y:S01]  /*8710*/  IMAD R35, R38, R35, RZ ;  /* 0x0000002326237224 */ /* 0x000fe200078e02ff */
[----:B------:R-:W-:Y:S01]  /*8720*/  I2IP.S8.S32.SAT R5, R21, R20, R5 ;  /* 0x0000001415057239 */ /* 0x000fe20000001405 */
[-C--:B------:R-:W-:Y:S01]  /*8730*/  IMAD R30, R7, R39.reuse, R30 ;  /* 0x00000027071e7224 */ /* 0x080fe200078e021e */
[----:B------:R-:W-:Y:S01]  /*8740*/  I2IP.S8.S32.SAT R6, R25, R24, R6 ;  /* 0x0000001819067239 */ /* 0x000fe20000001406 */
[----:B------:R-:W-:Y:S05]  /*8750*/  IMAD R35, R47, R39, R35 ;  /* 0x000000272f237224 */ /* 0x000fea00078e0223 */
[----:B------:R-:W-:Y:S04]  /*8760*/  I2IP.S8.S32.SAT R7, R35, R30, RZ ;  /* 0x0000001e23077239 */ /* 0x000fe800000014ff */
[----:B------:R-:W-:Y:S05]  /*8770*/  I2IP.S8.S32.SAT R7, R29, R28, R7 ;  /* 0x0000001c1d077239 */ /* 0x000fea0000001407 */
[----:B------:R1:W-:Y:S01]  /*8780*/  STS.128 [R78+0x1010], R4 ;  /* 0x001010044e007388 */ /* 0x0003e20000000c00 */
[----:B------:R-:W-:Y:S01]  /*8790*/  @!PT LDS RZ, [RZ] ;  /* 0x00000000fffff984 */ /* 0x000fe20000000800 */
[----:B------:R-:W-:Y:S01]  /*87a0*/  @!PT LDS RZ, [RZ] ;  /* 0x00000000fffff984 */ /* 0x000fe20000000800 */
[----:B------:R-:W-:Y:S01]  /*87b0*/  @!PT LDS RZ, [RZ] ;  /* 0x00000000fffff984 */ /* 0x000fe20000000800 */
[----:B------:R-:W-:Y:S01]  /*87c0*/  @!PT LDS RZ, [RZ] ;  /* 0x00000000fffff984 */ /* 0x000fe20000000800 */
[----:B------:R3:W-:Y:S07]  /*87d0*/  MEMBAR.ALL.CTA ;  /* 0x0000000000007992 */ /* 0x0007ee0000008000 */
[----:B---3--:R-:W3:Y:S02]  /*87e0*/  FENCE.VIEW.ASYNC.S ;  /* 0x00000000000073c6 */ /* 0x008ee40000000000 */
[----:B---3--:R-:W-:Y:S06]  /*87f0*/  BAR.SYNC.DEFER_BLOCKING 0x1, 0x80 ;  /* 0x0042000000007b1d */ /* 0x008fec0000010000 */
[----:B------:R-:W-:Y:S05]  /*8800*/  @P0 BRA `(.L_x_151) ;  /* 0x0000000000300947 */ /* 0x000fea0003800000 */
[----:B------:R-:W-:Y:S02]  /*8810*/  UIADD3 UR4, UPT, UPT, UR44, 0x1600, URZ ;  /* 0x000016002c047890 */ /* 0x000fe4000fffe0ff */
[----:B------:R-:W-:Y:S02]  /*8820*/  USHF.L.U32 UR9, UR45, 0x6, URZ ;  /* 0x000000062d097899 */ /* 0x000fe400080006ff */
[----:B------:R-:W-:Y:S02]  /*8830*/  USHF.L.U32 UR10, UR46, 0x6, URZ ;  /* 0x000000062e0a7899 */ /* 0x000fe400080006ff */
[----:B------:R-:W-:Y:S01]  /*8840*/  MOV R86, UR4 ;  /* 0x0000000400567c02 */ /* 0x000fe20008000f00 */
[----:B------:R-:W-:Y:S01]  /*8850*/  UIADD3 UR4, UP0, UPT, UR62, 0x680, URZ ;  /* 0x000006803e047890 */ /* 0x000fe2000ff1e0ff */
[----:B------:R-:W-:Y:S02]  /*8860*/  UMOV UR11, UR36 ;  /* 0x00000024000b7c82 */ /* 0x000fe40008000000 */
[----:B------:R-:W-:Y:S01]  /*8870*/  R2UR UR8, R86 ;  /* 0x00000000560872ca */ /* 0x000fe200000e0000 */
[----:B------:R-:W-:Y:S11]  /*8880*/  UIADD3.X UR5, UPT, UPT, URZ, UR63, URZ, UP0, !UPT ;  /* 0x0000003fff057290 */ /* 0x000ff600087fe4ff */
[----:B------:R-:W-:Y:S01]  /*8890*/  @!UPT UIADD3 URZ, UPT, UPT, URZ, URZ, URZ ;  /* 0x000000fffffff290 */ /* 0x000fe2000fffe0ff */
[----:B------:R3:W-:Y:S01]  /*88a0*/  UTMASTG.3D [UR8], [UR4] ;  /* 0x00000008040073b5 */ /* 0x0007e20008010000 */
[----:B------:R0:W-:Y:S01]  /*88b0*/  UTMACMDFLUSH ;  /* 0x00000000000079b7 */ /* 0x0001e20000000000 */
[----:B---3--:R-:W-:Y:S04]  /*88c0*/  DEPBAR.LE SB0, 0x0 ;  /* 0x000080000000791a */ /* 0x008fe80000000000 */
.L_x_151:
[----:B------:R-:W-:Y:S05]  /*88d0*/  BSYNC.RECONVERGENT B0 ;  /* 0x0000000000007941 */ /* 0x000fea0003800200 */
.L_x_150:
[----:B------:R-:W-:Y:S01]  /*88e0*/  BAR.SYNC.DEFER_BLOCKING 0x1, 0x80 ;  /* 0x0042000000007b1d */ /* 0x000fe20000010000 */
[----:B------:R-:W-:Y:S01]  /*88f0*/  ISETP.NE.AND P0, PT, R82, 0x2, PT ;  /* 0x000000025200780c */ /* 0x000fe20003f05270 */
[----:B------:R-:W-:Y:S01]  /*8900*/  UISETP.NE.AND UP0, UPT, UR47, URZ, UPT ;  /* 0x000000ff2f00728c */ /* 0x000fe2000bf05270 */
[----:B------:R-:W-:Y:S01]  /*8910*/  ISETP.NE.AND P1, PT, R36, 0x4, PT ;  /* 0x000000042400780c */ /* 0x000fe20003f25270 */
[----:B------:R-:W-:Y:S01]  /*8920*/  UIADD3 UR45, UPT, UPT, UR37, UR57, URZ ;  /* 0x00000039252d7290 */ /* 0x000fe2000fffe0ff */
[----:B------:R-:W-:Y:S01]  /*8930*/  SEL R2, RZ, 0x1, P0 ;  /* 0x00000001ff027807 */ /* 0x000fe20000000000 */
[----:B------:R-:W-:Y:S01]  /*8940*/  UIADD3 UR46, UPT, UPT, UR38, UR60, URZ ;  /* 0x0000003c262e7290 */ /* 0x000fe2000fffe0ff */
[----:B------:R-:W-:Y:S02]  /*8950*/  SEL R0, RZ, 0x1, P1 ;  /* 0x00000001ff007807 */ /* 0x000fe40000800000 */
[----:B------:R-:W-:Y:S02]  /*8960*/  LOP3.LUT R84, R84, R2, RZ, 0x3c, !PT ;  /* 0x0000000254547212 */ /* 0x000fe400078e3cff */
[----:B------:R-:W-:Y:S02]  /*8970*/  LOP3.LUT R85, R85, R0, RZ, 0x3c, !PT ;  /* 0x0000000055557212 */ /* 0x000fe400078e3cff */
[----:B------:R-:W-:Y:S02]  /*8980*/  SEL R82, R82, RZ, P0 ;  /* 0x000000ff52527207 */ /* 0x000fe40000000000 */
[----:B------:R-:W-:Y:S01]  /*8990*/  SEL R36, R36, RZ, P1 ;  /* 0x000000ff24247207 */ /* 0x000fe20000800000 */
[----:B------:R-:W-:Y:S01]  /*89a0*/  UMOV UR36, UR51 ;  /* 0x0000003300247c82 */ /* 0x000fe20008000000 */
[----:B------:R-:W-:Y:S05]  /*89b0*/  BRA.U UP0, `(.L_x_152) ;  /* 0xffffffe500107547 */ /* 0x000fea000b83ffff */
[----:B------:R-:W-:Y:S05]  /*89c0*/  EXIT ;  /* 0x000000000000794d */ /* 0x000fea0003800000 */
.L_x_25:
[----:B---3--:R3:W4:Y:S02]  /*89d0*/  SYNCS.PHASECHK.TRANS64.TRYWAIT P0, [R0+URZ+0x3f0], R2 ;  /* 0x0003f002000075a7 */ /* 0x00872400080011ff */
[----:B----4-:R-:W-:Y:S05]  /*89e0*/  @!P0 NANOSLEEP.SYNCS 0x989680 ;  /* 0x009896800000895d */ /* 0x010fea0003900000 */
[----:B------:R-:W4:Y:S02]  /*89f0*/  @!P0 SYNCS.PHASECHK.TRANS64 P0, [R0+URZ+0x3f0], R2 ;  /* 0x0003f002000085a7 */ /* 0x000f2400080010ff */
[----:B----4-:R-:W-:Y:S05]  /*8a00*/  @!P0 BRA `(.L_x_25) ;  /* 0xfffffffc00f08947 */ /* 0x010fea000383ffff */
[----:B------:R-:W-:Y:S05]  /*8a10*/  BRA `(.L_x_153) ;  /* 0xffffff94000c7947 */ /* 0x000fea000383ffff */
.L_x_28:
[----:B--2---:R-:W-:-:S07]  /*8a20*/  MOV R0, UR33 ;  /* 0x0000002100007c02 */ /* 0x004fce0008000f00 */
.L_x_154:
[----:B--2---:R2:W3:Y:S02]  /*8a30*/  SYNCS.PHASECHK.TRANS64.TRYWAIT P0, [R0+URZ+0x1b0], R3 ;  /* 0x0001b003000075a7 */ /* 0x0044e400080011ff */
[----:B---3--:R-:W-:Y:S05]  /*8a40*/  @!P0 NANOSLEEP.SYNCS 0x989680 ;  /* 0x009896800000895d */ /* 0x008fea0003900000 */
[----:B------:R-:W3:Y:S02]  /*8a50*/  @!P0 SYNCS.PHASECHK.TRANS64 P0, [R0+URZ+0x1b0], R3 ;  /* 0x0001b003000085a7 */ /* 0x000ee400080010ff */
[----:B---3--:R-:W-:Y:S05]  /*8a60*/  @!P0 BRA `(.L_x_154) ;  /* 0xfffffffc00f08947 */ /* 0x008fea000383ffff */
[----:B------:R-:W-:Y:S05]  /*8a70*/  BRA `(.L_x_27) ;  /* 0xffffff9400547947 */ /* 0x000fea000383ffff */
.L_x_35:
[----:B-1----:R-:W-:-:S07]  /*8a80*/  MOV R0, UR17 ;  /* 0x0000001100007c02 */ /* 0x002fce0008000f00 */
.L_x_155:
[----:B-1----:R1:W2:Y:S02]  /*8a90*/  SYNCS.PHASECHK.TRANS64.TRYWAIT P0, [R0+URZ+0x1b0], R3 ;  /* 0x0001b003000075a7 */ /* 0x0022a400080011ff */
[----:B--2---:R-:W-:Y:S05]  /*8aa0*/  @!P0 NANOSLEEP.SYNCS 0x989680 ;  /* 0x009896800000895d */ /* 0x004fea0003900000 */
[----:B------:R-:W2:Y:S02]  /*8ab0*/  @!P0 SYNCS.PHASECHK.TRANS64 P0, [R0+URZ+0x1b0], R3 ;  /* 0x0001b003000085a7 */ /* 0x000ea400080010ff */
[----:B--2---:R-:W-:Y:S05]  /*8ac0*/  @!P0 BRA `(.L_x_155) ;  /* 0xfffffffc00f08947 */ /* 0x004fea000383ffff */
[----:B------:R-:W-:Y:S05]  /*8ad0*/  BRA `(.L_x_34) ;  /* 0xffffff9800107947 */ /* 0x000fea000383ffff */
.L_x_40:
[----:B-1----:R1:W2:Y:S02]  /*8ae0*/  SYNCS.PHASECHK.TRANS64.TRYWAIT P0, [R3+URZ+0x380], R0 ;  /* 0x00038000030075a7 */ /* 0x0022a400080011ff */
[----:B--2---:R-:W-:Y:S05]  /*8af0*/  @!P0 NANOSLEEP.SYNCS 0x989680 ;  /* 0x009896800000895d */ /* 0x004fea0003900000 */
[----:B------:R-:W2:Y:S02]  /*8b00*/  @!P0 SYNCS.PHASECHK.TRANS64 P0, [R3+URZ+0x380], R0 ;  /* 0x00038000030085a7 */ /* 0x000ea400080010ff */
[----:B--2---:R-:W-:Y:S05]  /*8b10*/  @!P0 BRA `(.L_x_40) ;  /* 0xfffffffc00f08947 */ /* 0x004fea000383ffff */
[----:B------:R-:W-:Y:S05]  /*8b20*/  BRA `(.L_x_156) ;  /* 0xffffff9800b47947 */ /* 0x000fea000383ffff */
.L_x_44:
[----:B------:R-:W-:-:S07]  /*8b30*/  MOV R0, UR4 ;  /* 0x0000000400007c02 */ /* 0x000fce0008000f00 */
.L_x_157:
[----:B-1----:R1:W2:Y:S02]  /*8b40*/  SYNCS.PHASECHK.TRANS64.TRYWAIT P0, [R0+URZ], R2 ;  /* 0x00000002000075a7 */ /* 0x0022a400080011ff */
[----:B--2---:R-:W-:Y:S05]  /*8b50*/  @!P0 NANOSLEEP.SYNCS 0x989680 ;  /* 0x009896800000895d */ /* 0x004fea0003900000 */
[----:B------:R-:W2:Y:S02]  /*8b60*/  @!P0 SYNCS.PHASECHK.TRANS64 P0, [R0+URZ], R2 ;  /* 0x00000002000085a7 */ /* 0x000ea400080010ff */
[----:B--2---:R-:W-:Y:S05]  /*8b70*/  @!P0 BRA `(.L_x_157) ;  /* 0xfffffffc00f08947 */ /* 0x004fea000383ffff */
[----:B------:R-:W-:Y:S05]  /*8b80*/  BRA `(.L_x_158) ;  /* 0xffffffa000587947 */ /* 0x000fea000383ffff */
.L_x_45:
[----:B------:R-:W-:-:S07]  /*8b90*/  MOV R0, UR5 ;  /* 0x0000000500007c02 */ /* 0x000fce0008000f00 */
.L_x_159:
[----:B-1----:R1:W2:Y:S02]  /*8ba0*/  SYNCS.PHASECHK.TRANS64.TRYWAIT P0, [R0+URZ], R3 ;  /* 0x00000003000075a7 */ /* 0x0022a400080011ff */
[----:B--2---:R-:W-:Y:S05]  /*8bb0*/  @!P0 NANOSLEEP.SYNCS 0x989680 ;  /* 0x009896800000895d */ /* 0x004fea0003900000 */
[----:B------:R-:W2:Y:S02]  /*8bc0*/  @!P0 SYNCS.PHASECHK.TRANS64 P0, [R0+URZ], R3 ;  /* 0x00000003000085a7 */ /* 0x000ea400080010ff */
[----:B--2---:R-:W-:Y:S05]  /*8bd0*/  @!P0 BRA `(.L_x_159) ;  /* 0xfffffffc00f08947 */ /* 0x004fea000383ffff */
[----:B------:R-:W-:Y:S05]  /*8be0*/  BRA `(.L_x_160) ;  /* 0xffffffa000647947 */ /* 0x000fea000383ffff */
.L_x_46:
[----:B------:R-:W-:-:S07]  /*8bf0*/  MOV R0, UR5 ;  /* 0x0000000500007c02 */ /* 0x000fce0008000f00 */
.L_x_161:
[----:B-1----:R1:W2:Y:S02]  /*8c00*/  SYNCS.PHASECHK.TRANS64.TRYWAIT P0, [R0+URZ], R3 ;  /* 0x00000003000075a7 */ /* 0x0022a400080011ff */
[----:B--2---:R-:W-:Y:S05]  /*8c10*/  @!P0 NANOSLEEP.SYNCS 0x989680 ;  /* 0x009896800000895d */ /* 0x004fea0003900000 */
[----:B------:R-:W2:Y:S02]  /*8c20*/  @!P0 SYNCS.PHASECHK.TRANS64 P0, [R0+URZ], R3 ;  /* 0x00000003000085a7 */ /* 0x000ea400080010ff */
[----:B--2---:R-:W-:Y:S05]  /*8c30*/  @!P0 BRA `(.L_x_161) ;  /* 0xfffffffc00f08947 */ /* 0x004fea000383ffff */
[----:B------:R-:W-:Y:S05]  /*8c40*/  BRA `(.L_x_162) ;  /* 0xffffffa000707947 */ /* 0x000fea000383ffff */
.L_x_47:
[----:B------:R-:W-:-:S07]  /*8c50*/  MOV R0, UR5 ;  /* 0x0000000500007c02 */ /* 0x000fce0008000f00 */
.L_x_163:
[----:B-1----:R1:W2:Y:S02]  /*8c60*/  SYNCS.PHASECHK.TRANS64.TRYWAIT P0, [R0+URZ], R3 ;  /* 0x00000003000075a7 */ /* 0x0022a400080011ff */
[----:B--2---:R-:W-:Y:S05]  /*8c70*/  @!P0 NANOSLEEP.SYNCS 0x989680 ;  /* 0x009896800000895d */ /* 0x004fea0003900000 */
[----:B------:R-:W2:Y:S02]  /*8c80*/  @!P0 SYNCS.PHASECHK.TRANS64 P0, [R0+URZ], R3 ;  /* 0x00000003000085a7 */ /* 0x000ea400080010ff */
[----:B--2---:R-:W-:Y:S05]  /*8c90*/  @!P0 BRA `(.L_x_163) ;  /* 0xfffffffc00f08947 */ /* 0x004fea000383ffff */
[----:B------:R-:W-:Y:S05]  /*8ca0*/  BRA `(.L_x_164) ;  /* 0xffffffa0007c7947 */ /* 0x000fea000383ffff */
.L_x_48:
[----:B------:R-:W-:-:S07]  /*8cb0*/  MOV R0, UR5 ;  /* 0x0000000500007c02 */ /* 0x000fce0008000f00 */
.L_x_165:
[----:B-1----:R1:W2:Y:S02]  /*8cc0*/  SYNCS.PHASECHK.TRANS64.TRYWAIT P0, [R0+URZ], R3 ;  /* 0x00000003000075a7 */ /* 0x0022a400080011ff */
[----:B--2---:R-:W-:Y:S05]  /*8cd0*/  @!P0 NANOSLEEP.SYNCS 0x989680 ;  /* 0x009896800000895d */ /* 0x004fea0003900000 */
[----:B------:R-:W2:Y:S02]  /*8ce0*/  @!P0 SYNCS.PHASECHK.TRANS64 P0, [R0+URZ], R3 ;  /* 0x00000003000085a7 */ /* 0x000ea400080010ff */
[----:B--2---:R-:W-:Y:S05]  /*8cf0*/  @!P0 BRA `(.L_x_165) ;  /* 0xfffffffc00f08947 */ /* 0x004fea000383ffff */
[----:B------:R-:W-:Y:S05]  /*8d00*/  BRA `(.L_x_166) ;  /* 0xffffffa000887947 */ /* 0x000fea000383ffff */
.L_x_49:
[----:B------:R-:W-:-:S07]  /*8d10*/  MOV R0, UR5 ;  /* 0x0000000500007c02 */ /* 0x000fce0008000f00 */
.L_x_167:
[----:B-1----:R1:W2:Y:S02]  /*8d20*/  SYNCS.PHASECHK.TRANS64.TRYWAIT P0, [R0+URZ], R3 ;  /* 0x00000003000075a7 */ /* 0x0022a400080011ff */
[----:B--2---:R-:W-:Y:S05]  /*8d30*/  @!P0 NANOSLEEP.SYNCS 0x989680 ;  /* 0x009896800000895d */ /* 0x004fea0003900000 */
[----:B------:R-:W2:Y:S02]  /*8d40*/  @!P0 SYNCS.PHASECHK.TRANS64 P0, [R0+URZ], R3 ;  /* 0x00000003000085a7 */ /* 0x000ea400080010ff */
[----:B--2---:R-:W-:Y:S05]  /*8d50*/  @!P0 BRA `(.L_x_167) ;  /* 0xfffffffc00f08947 */ /* 0x004fea000383ffff */
[----:B------:R-:W-:Y:S05]  /*8d60*/  BRA `(.L_x_168) ;  /* 0xffffffa000947947 */ /* 0x000fea000383ffff */
.L_x_50:
[----:B------:R-:W-:-:S07]  /*8d70*/  MOV R0, UR5 ;  /* 0x0000000500007c02 */ /* 0x000fce0008000f00 */
.L_x_169:
[----:B-1----:R1:W2:Y:S02]  /*8d80*/  SYNCS.PHASECHK.TRANS64.TRYWAIT P0, [R0+URZ], R3 ;  /* 0x00000003000075a7 */ /* 0x0022a400080011ff */
[----:B--2---:R-:W-:Y:S05]  /*8d90*/  @!P0 NANOSLEEP.SYNCS 0x989680 ;  /* 0x009896800000895d */ /* 0x004fea0003900000 */
[----:B------:R-:W2:Y:S02]  /*8da0*/  @!P0 SYNCS.PHASECHK.TRANS64 P0, [R0+URZ], R3 ;  /* 0x00000003000085a7 */ /* 0x000ea400080010ff */
[----:B--2---:R-:W-:Y:S05]  /*8db0*/  @!P0 BRA `(.L_x_169) ;  /* 0xfffffffc00f08947 */ /* 0x004fea000383ffff */
[----:B------:R-:W-:Y:S05]  /*8dc0*/  BRA `(.L_x_170) ;  /* 0xffffffa000a07947 */ /* 0x000fea000383ffff */
.L_x_51:
[----:B------:R-:W-:-:S07]  /*8dd0*/  MOV R0, UR5 ;  /* 0x0000000500007c02 */ /* 0x000fce0008000f00 */
.L_x_171:
[----:B-1----:R1:W2:Y:S02]  /*8de0*/  SYNCS.PHASECHK.TRANS64.TRYWAIT P0, [R0+URZ], R3 ;  /* 0x00000003000075a7 */ /* 0x0022a400080011ff */
[----:B--2---:R-:W-:Y:S05]  /*8df0*/  @!P0 NANOSLEEP.SYNCS 0x989680 ;  /* 0x009896800000895d */ /* 0x004fea0003900000 */
[----:B------:R-:W2:Y:S02]  /*8e00*/  @!P0 SYNCS.PHASECHK.TRANS64 P0, [R0+URZ], R3 ;  /* 0x00000003000085a7 */ /* 0x000ea400080010ff */
[----:B--2---:R-:W-:Y:S05]  /*8e10*/  @!P0 BRA `(.L_x_171) ;  /* 0xfffffffc00f08947 */ /* 0x004fea000383ffff */
[----:B------:R-:W-:Y:S05]  /*8e20*/  BRA `(.L_x_172) ;  /* 0xffffffa000ac7947 */ /* 0x000fea000383ffff */
.L_x_52:
[----:B------:R-:W-:-:S07]  /*8e30*/  MOV R0, UR5 ;  /* 0x0000000500007c02 */ /* 0x000fce0008000f00 */
.L_x_173:
[----:B-1----:R1:W2:Y:S02]  /*8e40*/  SYNCS.PHASECHK.TRANS64.TRYWAIT P0, [R0+URZ], R3 ;  /* 0x00000003000075a7 */ /* 0x0022a400080011ff */
[----:B--2---:R-:W-:Y:S05]  /*8e50*/  @!P0 NANOSLEEP.SYNCS 0x989680 ;  /* 0x009896800000895d */ /* 0x004fea0003900000 */
[----:B------:R-:W2:Y:S02]  /*8e60*/  @!P0 SYNCS.PHASECHK.TRANS64 P0, [R0+URZ], R3 ;  /* 0x00000003000085a7 */ /* 0x000ea400080010ff */
[----:B--2---:R-:W-:Y:S05]  /*8e70*/  @!P0 BRA `(.L_x_173) ;  /* 0xfffffffc00f08947 */ /* 0x004fea000383ffff */
[----:B------:R-:W-:Y:S05]  /*8e80*/  BRA `(.L_x_174) ;  /* 0xffffffa000b87947 */ /* 0x000fea000383ffff */
.L_x_53:
[----:B------:R-:W-:-:S07]  /*8e90*/  MOV R0, UR5 ;  /* 0x0000000500007c02 */ /* 0x000fce0008000f00 */
.L_x_175:
[----:B-1----:R1:W2:Y:S02]  /*8ea0*/  SYNCS.PHASECHK.TRANS64.TRYWAIT P0, [R0+URZ], R3 ;  /* 0x00000003000075a7 */ /* 0x0022a400080011ff */
[----:B--2---:R-:W-:Y:S05]  /*8eb0*/  @!P0 NANOSLEEP.SYNCS 0x989680 ;  /* 0x009896800000895d */ /* 0x004fea0003900000 */
[----:B------:R-:W2:Y:S02]  /*8ec0*/  @!P0 SYNCS.PHASECHK.TRANS64 P0, [R0+URZ], R3 ;  /* 0x00000003000085a7 */ /* 0x000ea400080010ff */
[----:B--2---:R-:W-:Y:S05]  /*8ed0*/  @!P0 BRA `(.L_x_175) ;  /* 0xfffffffc00f08947 */ /* 0x004fea000383ffff */
[----:B------:R-:W-:Y:S05]  /*8ee0*/  BRA `(.L_x_176) ;  /* 0xffffffa000c47947 */ /* 0x000fea000383ffff */
.L_x_54:
[----:B------:R-:W-:-:S07]  /*8ef0*/  MOV R0, UR5 ;  /* 0x0000000500007c02 */ /* 0x000fce0008000f00 */
.L_x_177:
[----:B-1----:R1:W2:Y:S02]  /*8f00*/  SYNCS.PHASECHK.TRANS64.TRYWAIT P0, [R0+URZ], R3 ;  /* 0x00000003000075a7 */ /* 0x0022a400080011ff */
[----:B--2---:R-:W-:Y:S05]  /*8f10*/  @!P0 NANOSLEEP.SYNCS 0x989680 ;  /* 0x009896800000895d */ /* 0x004fea0003900000 */
[----:B------:R-:W2:Y:S02]  /*8f20*/  @!P0 SYNCS.PHASECHK.TRANS64 P0, [R0+URZ], R3 ;  /* 0x00000003000085a7 */ /* 0x000ea400080010ff */
[----:B--2---:R-:W-:Y:S05]  /*8f30*/  @!P0 BRA `(.L_x_177) ;  /* 0xfffffffc00f08947 */ /* 0x004fea000383ffff */
[----:B------:R-:W-:Y:S05]  /*8f40*/  BRA `(.L_x_178) ;  /* 0xffffffa000d07947 */ /* 0x000fea000383ffff */
.L_x_55:
[----:B------:R-:W-:-:S07]  /*8f50*/  MOV R0, UR5 ;  /* 0x0000000500007c02 */ /* 0x000fce0008000f00 */
.L_x_179:
[----:B-1----:R1:W2:Y:S02]  /*8f60*/  SYNCS.PHASECHK.TRANS64.TRYWAIT P0, [R0+URZ], R3 ;  /* 0x00000003000075a7 */ /* 0x0022a400080011ff */
[----:B--2---:R-:W-:Y:S05]  /*8f70*/  @!P0 NANOSLEEP.SYNCS 0x989680 ;  /* 0x009896800000895d */ /* 0x004fea0003900000 */
[----:B------:R-:W2:Y:S02]  /*8f80*/  @!P0 SYNCS.PHASECHK.TRANS64 P0, [R0+URZ], R3 ;  /* 0x00000003000085a7 */ /* 0x000ea400080010ff */
[----:B--2---:R-:W-:Y:S05]  /*8f90*/  @!P0 BRA `(.L_x_179) ;  /* 0xfffffffc00f08947 */ /* 0x004fea000383ffff */
[----:B------:R-:W-:Y:S05]  /*8fa0*/  BRA `(.L_x_180) ;  /* 0xffffffa000dc7947 */ /* 0x000fea000383ffff */
.L_x_56:
[----:B------:R-:W-:-:S07]  /*8fb0*/  MOV R0, UR5 ;  /* 0x0000000500007c02 */ /* 0x000fce0008000f00 */
.L_x_181:
[----:B-1----:R1:W2:Y:S02]  /*8fc0*/  SYNCS.PHASECHK.TRANS64.TRYWAIT P0, [R0+URZ], R3 ;  /* 0x00000003000075a7 */ /* 0x0022a400080011ff */
[----:B--2---:R-:W-:Y:S05]  /*8fd0*/  @!P0 NANOSLEEP.SYNCS 0x989680 ;  /* 0x009896800000895d */ /* 0x004fea0003900000 */
[----:B------:R-:W2:Y:S02]  /*8fe0*/  @!P0 SYNCS.PHASECHK.TRANS64 P0, [R0+URZ], R3 ;  /* 0x00000003000085a7 */ /* 0x000ea400080010ff */
[----:B--2---:R-:W-:Y:S05]  /*8ff0*/  @!P0 BRA `(.L_x_181) ;  /* 0xfffffffc00f08947 */ /* 0x004fea000383ffff */
[----:B------:R-:W-:Y:S05]  /*9000*/  BRA `(.L_x_182) ;  /* 0xffffffa000e87947 */ /* 0x000fea000383ffff */
.L_x_57:
[----:B------:R-:W-:-:S07]  /*9010*/  MOV R0, UR5 ;  /* 0x0000000500007c02 */ /* 0x000fce0008000f00 */
.L_x_183:
[----:B-1----:R1:W2:Y:S02]  /*9020*/  SYNCS.PHASECHK.TRANS64.TRYWAIT P0, [R0+URZ], R3 ;  /* 0x00000003000075a7 */ /* 0x0022a400080011ff */
[----:B--2---:R-:W-:Y:S05]  /*9030*/  @!P0 NANOSLEEP.SYNCS 0x989680 ;  /* 0x009896800000895d */ /* 0x004fea0003900000 */
[----:B------:R-:W2:Y:S02]  /*9040*/  @!P0 SYNCS.PHASECHK.TRANS64 P0, [R0+URZ], R3 ;  /* 0x00000003000085a7 */ /* 0x000ea400080010ff */
[----:B--2---:R-:W-:Y:S05]  /*9050*/  @!P0 BRA `(.L_x_183) ;  /* 0xfffffffc00f08947 */ /* 0x004fea000383ffff */
[----:B------:R-:W-:Y:S05]  /*9060*/  BRA `(.L_x_184) ;  /* 0xffffffa000f47947 */ /* 0x000fea000383ffff */
.L_x_58:
[----:B------:R-:W-:-:S07]  /*9070*/  MOV R0, UR5 ;  /* 0x0000000500007c02 */ /* 0x000fce0008000f00 */
.L_x_185:
[----:B-1----:R1:W2:Y:S02]  /*9080*/  SYNCS.PHASECHK.TRANS64.TRYWAIT P0, [R0+URZ], R3 ;  /* 0x00000003000075a7 */ /* 0x0022a400080011ff */
[----:B--2---:R-:W-:Y:S05]  /*9090*/  @!P0 NANOSLEEP.SYNCS 0x989680 ;  /* 0x009896800000895d */ /* 0x004fea0003900000 */
[----:B------:R-:W2:Y:S02]  /*90a0*/  @!P0 SYNCS.PHASECHK.TRANS64 P0, [R0+URZ], R3 ;  /* 0x00000003000085a7 */ /* 0x000ea400080010ff */
[----:B--2---:R-:W-:Y:S05]  /*90b0*/  @!P0 BRA `(.L_x_185) ;  /* 0xfffffffc00f08947 */ /* 0x004fea000383ffff */
[----:B------:R-:W-:Y:S05]  /*90c0*/  BRA `(.L_x_186) ;  /* 0xffffffa400007947 */ /* 0x000fea000383ffff */
.L_x_59:
[----:B------:R-:W-:-:S07]  /*90d0*/  MOV R0, UR5 ;  /* 0x0000000500007c02 */ /* 0x000fce0008000f00 */
.L_x_187:
[----:B-1----:R1:W2:Y:S02]  /*90e0*/  SYNCS.PHASECHK.TRANS64.TRYWAIT P0, [R0+URZ], R3 ;  /* 0x00000003000075a7 */ /* 0x0022a400080011ff */
[----:B--2---:R-:W-:Y:S05]  /*90f0*/  @!P0 NANOSLEEP.SYNCS 0x989680 ;  /* 0x009896800000895d */ /* 0x004fea0003900000 */
[----:B------:R-:W2:Y:S02]  /*9100*/  @!P0 SYNCS.PHASECHK.TRANS64 P0, [R0+URZ], R3 ;  /* 0x00000003000085a7 */ /* 0x000ea400080010ff */
[----:B--2---:R-:W-:Y:S05]  /*9110*/  @!P0 BRA `(.L_x_187) ;  /* 0xfffffffc00f08947 */ /* 0x004fea000383ffff */
[----:B------:R-:W-:Y:S05]  /*9120*/  BRA `(.L_x_188) ;  /* 0xffffffa4000c7947 */ /* 0x000fea000383ffff */
.L_x_60:
[----:B------:R-:W-:-:S07]  /*9130*/  MOV R0, UR5 ;  /* 0x0000000500007c02 */ /* 0x000fce0008000f00 */
.L_x_189:
[----:B-1----:R1:W2:Y:S02]  /*9140*/  SYNCS.PHASECHK.TRANS64.TRYWAIT P0, [R0+URZ], R3 ;  /* 0x00000003000075a7 */ /* 0x0022a400080011ff */
[----:B--2---:R-:W-:Y:S05]  /*9150*/  @!P0 NANOSLEEP.SYNCS 0x989680 ;  /* 0x009896800000895d */ /* 0x004fea0003900000 */
[----:B------:R-:W2:Y:S02]  /*9160*/  @!P0 SYNCS.PHASECHK.TRANS64 P0, [R0+URZ], R3 ;  /* 0x00000003000085a7 */ /* 0x000ea400080010ff */
[----:B--2---:R-:W-:Y:S05]  /*9170*/  @!P0 BRA `(.L_x_189) ;  /* 0xfffffffc00f08947 */ /* 0x004fea000383ffff */
[----:B------:R-:W-:Y:S05]  /*9180*/  BRA `(.L_x_190) ;  /* 0xffffffa400187947 */ /* 0x000fea000383ffff */
.L_x_61:
[----:B------:R-:W-:-:S07]  /*9190*/  MOV R0, UR5 ;  /* 0x0000000500007c02 */ /* 0x000fce0008000f00 */
.L_x_191:
[----:B-1----:R1:W2:Y:S02]  /*91a0*/  SYNCS.PHASECHK.TRANS64.TRYWAIT P0, [R0+URZ], R3 ;  /* 0x00000003000075a7 */ /* 0x0022a400080011ff */
[----:B--2---:R-:W-:Y:S05]  /*91b0*/  @!P0 NANOSLEEP.SYNCS 0x989680 ;  /* 0x009896800000895d */ /* 0x004fea0003900000 */
[----:B------:R-:W2:Y:S02]  /*91c0*/  @!P0 SYNCS.PHASECHK.TRANS64 P0, [R0+URZ], R3 ;  /* 0x00000003000085a7 */ /* 0x000ea400080010ff */
[----:B--2---:R-:W-:Y:S05]  /*91d0*/  @!P0 BRA `(.L_x_191) ;  /* 0xfffffffc00f08947 */ /* 0x004fea000383ffff */
[----:B------:R-:W-:Y:S05]  /*91e0*/  BRA `(.L_x_192) ;  /* 0xffffffa400247947 */ /* 0x000fea000383ffff */
.L_x_62:
[----:B------:R-:W-:-:S07]  /*91f0*/  MOV R0, UR5 ;  /* 0x0000000500007c02 */ /* 0x000fce0008000f00 */
.L_x_193:
[----:B-1----:R1:W2:Y:S02]  /*9200*/  SYNCS.PHASECHK.TRANS64.TRYWAIT P0, [R0+URZ], R3 ;  /* 0x00000003000075a7 */ /* 0x0022a400080011ff */
[----:B--2---:R-:W-:Y:S05]  /*9210*/  @!P0 NANOSLEEP.SYNCS 0x989680 ;  /* 0x009896800000895d */ /* 0x004fea0003900000 */
[----:B------:R-:W2:Y:S02]  /*9220*/  @!P0 SYNCS.PHASECHK.TRANS64 P0, [R0+URZ], R3 ;  /* 0x00000003000085a7 */ /* 0x000ea400080010ff */
[----:B--2---:R-:W-:Y:S05]  /*9230*/  @!P0 BRA `(.L_x_193) ;  /* 0xfffffffc00f08947 */ /* 0x004fea000383ffff */
[----:B------:R-:W-:Y:S05]  /*9240*/  BRA `(.L_x_194) ;  /* 0xffffffa400307947 */ /* 0x000fea000383ffff */
.L_x_63:
[----:B------:R-:W-:-:S07]  /*9250*/  MOV R0, UR5 ;  /* 0x0000000500007c02 */ /* 0x000fce0008000f00 */
.L_x_195:
[----:B-1----:R1:W2:Y:S02]  /*9260*/  SYNCS.PHASECHK.TRANS64.TRYWAIT P0, [R0+URZ], R3 ;  /* 0x00000003000075a7 */ /* 0x0022a400080011ff */
[----:B--2---:R-:W-:Y:S05]  /*9270*/  @!P0 NANOSLEEP.SYNCS 0x989680 ;  /* 0x009896800000895d */ /* 0x004fea0003900000 */
[----:B------:R-:W2:Y:S02]  /*9280*/  @!P0 SYNCS.PHASECHK.TRANS64 P0, [R0+URZ], R3 ;  /* 0x00000003000085a7 */ /* 0x000ea400080010ff */
[----:B--2---:R-:W-:Y:S05]  /*9290*/  @!P0 BRA `(.L_x_195) ;  /* 0xfffffffc00f08947 */ /* 0x004fea000383ffff */
[----:B------:R-:W-:Y:S05]  /*92a0*/  BRA `(.L_x_196) ;  /* 0xffffffa4003c7947 */ /* 0x000fea000383ffff */
.L_x_64:
[----:B------:R-:W-:-:S07]  /*92b0*/  MOV R0, UR5 ;  /* 0x0000000500007c02 */ /* 0x000fce0008000f00 */
.L_x_197:
[----:B-1----:R1:W2:Y:S02]  /*92c0*/  SYNCS.PHASECHK.TRANS64.TRYWAIT P0, [R0+URZ], R3 ;  /* 0x00000003000075a7 */ /* 0x0022a400080011ff */
[----:B--2---:R-:W-:Y:S05]  /*92d0*/  @!P0 NANOSLEEP.SYNCS 0x989680 ;  /* 0x009896800000895d */ /* 0x004fea0003900000 */
[----:B------:R-:W2:Y:S02]  /*92e0*/  @!P0 SYNCS.PHASECHK.TRANS64 P0, [R0+URZ], R3 ;  /* 0x00000003000085a7 */ /* 0x000ea400080010ff */
[----:B--2---:R-:W-:Y:S05]  /*92f0*/  @!P0 BRA `(.L_x_197) ;  /* 0xfffffffc00f08947 */ /* 0x004fea000383ffff */
[----:B------:R-:W-:Y:S05]  /*9300*/  BRA `(.L_x_198) ;  /* 0xffffffa400487947 */ /* 0x000fea000383ffff */
.L_x_65:
[----:B------:R-:W-:-:S07]  /*9310*/  MOV R0, UR5 ;  /* 0x0000000500007c02 */ /* 0x000fce0008000f00 */
.L_x_199:
[----:B-1----:R1:W2:Y:S02]  /*9320*/  SYNCS.PHASECHK.TRANS64.TRYWAIT P0, [R0+URZ], R3 ;  /* 0x00000003000075a7 */ /* 0x0022a400080011ff */
[----:B--2---:R-:W-:Y:S05]  /*9330*/  @!P0 NANOSLEEP.SYNCS 0x989680 ;  /* 0x009896800000895d */ /* 0x004fea0003900000 */
[----:B------:R-:W2:Y:S02]  /*9340*/  @!P0 SYNCS.PHASECHK.TRANS64 P0, [R0+URZ], R3 ;  /* 0x00000003000085a7 */ /* 0x000ea400080010ff */
[----:B--2---:R-:W-:Y:S05]  /*9350*/  @!P0 BRA `(.L_x_199) ;  /* 0xfffffffc00f08947 */ /* 0x004fea000383ffff */
[----:B------:R-:W-:Y:S05]  /*9360*/  BRA `(.L_x_200) ;  /* 0xffffffa400547947 */ /* 0x000fea000383ffff */
.L_x_66:
[----:B------:R-:W-:-:S07]  /*9370*/  MOV R0, UR5 ;  /* 0x0000000500007c02 */ /* 0x000fce0008000f00 */
.L_x_201:
[----:B-1----:R1:W2:Y:S02]  /*9380*/  SYNCS.PHASECHK.TRANS64.TRYWAIT P0, [R0+URZ], R3 ;  /* 0x00000003000075a7 */ /* 0x0022a400080011ff */
[----:B--2---:R-:W-:Y:S05]  /*9390*/  @!P0 NANOSLEEP.SYNCS 0x989680 ;  /* 0x009896800000895d */ /* 0x004fea0003900000 */
[----:B------:R-:W2:Y:S02]  /*93a0*/  @!P0 SYNCS.PHASECHK.TRANS64 P0, [R0+URZ], R3 ;  /* 0x00000003000085a7 */ /* 0x000ea400080010ff */
[----:B--2---:R-:W-:Y:S05]  /*93b0*/  @!P0 BRA `(.L_x_201) ;  /* 0xfffffffc00f08947 */ /* 0x004fea000383ffff */
[----:B------:R-:W-:Y:S05]  /*93c0*/  BRA `(.L_x_202) ;  /* 0xffffffa400607947 */ /* 0x000fea000383ffff */
.L_x_67:
[----:B------:R-:W-:-:S07]  /*93d0*/  MOV R0, UR5 ;  /* 0x0000000500007c02 */ /* 0x000fce0008000f00 */
.L_x_203:
[----:B-1----:R1:W2:Y:S02]  /*93e0*/  SYNCS.PHASECHK.TRANS64.TRYWAIT P0, [R0+URZ], R3 ;  /* 0x00000003000075a7 */ /* 0x0022a400080011ff */
[----:B--2---:R-:W-:Y:S05]  /*93f0*/  @!P0 NANOSLEEP.SYNCS 0x989680 ;  /* 0x009896800000895d */ /* 0x004fea0003900000 */
[----:B------:R-:W2:Y:S02]  /*9400*/  @!P0 SYNCS.PHASECHK.TRANS64 P0, [R0+URZ], R3 ;  /* 0x00000003000085a7 */ /* 0x000ea400080010ff */
[----:B--2---:R-:W-:Y:S05]  /*9410*/  @!P0 BRA `(.L_x_203) ;  /* 0xfffffffc00f08947 */ /* 0x004fea000383ffff */
[----:B------:R-:W-:Y:S05]  /*9420*/  BRA `(.L_x_204) ;  /* 0xffffffa4006c7947 */ /* 0x000fea000383ffff */
.L_x_68:
[----:B------:R-:W-:-:S07]  /*9430*/  MOV R0, UR5 ;  /* 0x0000000500007c02 */ /* 0x000fce0008000f00 */
.L_x_205:
[----:B-1----:R1:W2:Y:S02]  /*9440*/  SYNCS.PHASECHK.TRANS64.TRYWAIT P0, [R0+URZ], R3 ;  /* 0x00000003000075a7 */ /* 0x0022a400080011ff */
[----:B--2---:R-:W-:Y:S05]  /*9450*/  @!P0 NANOSLEEP.SYNCS 0x989680 ;  /* 0x009896800000895d */ /* 0x004fea0003900000 */
[----:B------:R-:W2:Y:S02]  /*9460*/  @!P0 SYNCS.PHASECHK.TRANS64 P0, [R0+URZ], R3 ;  /* 0x00000003000085a7 */ /* 0x000ea400080010ff */
[----:B--2---:R-:W-:Y:S05]  /*9470*/  @!P0 BRA `(.L_x_205) ;  /* 0xfffffffc00f08947 */ /* 0x004fea000383ffff */
[----:B------:R-:W-:Y:S05]  /*9480*/  BRA `(.L_x_206) ;  /* 0xffffffa400787947 */ /* 0x000fea000383ffff */
.L_x_69:
[----:B------:R-:W-:-:S07]  /*9490*/  MOV R0, UR5 ;  /* 0x0000000500007c02 */ /* 0x000fce0008000f00 */
.L_x_207:
[----:B-1----:R1:W2:Y:S02]  /*94a0*/  SYNCS.PHASECHK.TRANS64.TRYWAIT P0, [R0+URZ], R3 ;  /* 0x00000003000075a7 */ /* 0x0022a400080011ff */
[----:B--2---:R-:W-:Y:S05]  /*94b0*/  @!P0 NANOSLEEP.SYNCS 0x989680 ;  /* 0x009896800000895d */ /* 0x004fea0003900000 */
[----:B------:R-:W2:Y:S02]  /*94c0*/  @!P0 SYNCS.PHASECHK.TRANS64 P0, [R0+URZ], R3 ;  /* 0x00000003000085a7 */ /* 0x000ea400080010ff */
[----:B--2---:R-:W-:Y:S05]  /*94d0*/  @!P0 BRA `(.L_x_207) ;  /* 0xfffffffc00f08947 */ /* 0x004fea000383ffff */
[----:B------:R-:W-:Y:S05]  /*94e0*/  BRA `(.L_x_208) ;  /* 0xffffffa400847947 */ /* 0x000fea000383ffff */
.L_x_70:
[----:B------:R-:W-:-:S07]  /*94f0*/  MOV R0, UR5 ;  /* 0x0000000500007c02 */ /* 0x000fce0008000f00 */
.L_x_209:
[----:B-1----:R1:W2:Y:S02]  /*9500*/  SYNCS.PHASECHK.TRANS64.TRYWAIT P0, [R0+URZ], R3 ;  /* 0x00000003000075a7 */ /* 0x0022a400080011ff */
[----:B--2---:R-:W-:Y:S05]  /*9510*/  @!P0 NANOSLEEP.SYNCS 0x989680 ;  /* 0x009896800000895d */ /* 0x004fea0003900000 */
[----:B------:R-:W2:Y:S02]  /*9520*/  @!P0 SYNCS.PHASECHK.TRANS64 P0, [R0+URZ], R3 ;  /* 0x00000003000085a7 */ /* 0x000ea400080010ff */
[----:B--2---:R-:W-:Y:S05]  /*9530*/  @!P0 BRA `(.L_x_209) ;  /* 0xfffffffc00f08947 */ /* 0x004fea000383ffff */
[----:B------:R-:W-:Y:S05]  /*9540*/  BRA `(.L_x_210) ;  /* 0xffffffa400907947 */ /* 0x000fea000383ffff */
.L_x_71:
[----:B------:R-:W-:-:S07]  /*9550*/  MOV R0, UR5 ;  /* 0x0000000500007c02 */ /* 0x000fce0008000f00 */
.L_x_211:
[----:B-1----:R1:W2:Y:S02]  /*9560*/  SYNCS.PHASECHK.TRANS64.TRYWAIT P0, [R0+URZ], R3 ;  /* 0x00000003000075a7 */ /* 0x0022a400080011ff */
[----:B--2---:R-:W-:Y:S05]  /*9570*/  @!P0 NANOSLEEP.SYNCS 0x989680 ;  /* 0x009896800000895d */ /* 0x004fea0003900000 */
[----:B------:R-:W2:Y:S02]  /*9580*/  @!P0 SYNCS.PHASECHK.TRANS64 P0, [R0+URZ], R3 ;  /* 0x00000003000085a7 */ /* 0x000ea400080010ff */
[----:B--2---:R-:W-:Y:S05]  /*9590*/  @!P0 BRA `(.L_x_211) ;  /* 0xfffffffc00f08947 */ /* 0x004fea000383ffff */
[----:B------:R-:W-:Y:S05]  /*95a0*/  BRA `(.L_x_212) ;  /* 0xffffffa4009c7947 */ /* 0x000fea000383ffff */
.L_x_72:
[----:B------:R-:W-:-:S07]  /*95b0*/  MOV R0, UR5 ;  /* 0x0000000500007c02 */ /* 0x000fce0008000f00 */
.L_x_213:
[----:B-1----:R1:W2:Y:S02]  /*95c0*/  SYNCS.PHASECHK.TRANS64.TRYWAIT P0, [R0+URZ], R3 ;  /* 0x00000003000075a7 */ /* 0x0022a400080011ff */
[----:B--2---:R-:W-:Y:S05]  /*95d0*/  @!P0 NANOSLEEP.SYNCS 0x989680 ;  /* 0x009896800000895d */ /* 0x004fea0003900000 */
[----:B------:R-:W2:Y:S02]  /*95e0*/  @!P0 SYNCS.PHASECHK.TRANS64 P0, [R0+URZ], R3 ;  /* 0x00000003000085a7 */ /* 0x000ea400080010ff */
[----:B--2---:R-:W-:Y:S05]  /*95f0*/  @!P0 BRA `(.L_x_213) ;  /* 0xfffffffc00f08947 */ /* 0x004fea000383ffff */
[----:B------:R-:W-:Y:S05]  /*9600*/  BRA `(.L_x_214) ;  /* 0xffffffa400a87947 */ /* 0x000fea000383ffff */
.L_x_73:
[----:B------:R-:W-:-:S07]  /*9610*/  MOV R0, UR5 ;  /* 0x0000000500007c02 */ /* 0x000fce0008000f00 */
.L_x_215:
[----:B-1----:R1:W2:Y:S02]  /*9620*/  SYNCS.PHASECHK.TRANS64.TRYWAIT P0, [R0+URZ], R3 ;  /* 0x00000003000075a7 */ /* 0x0022a400080011ff */
[----:B--2---:R-:W-:Y:S05]  /*9630*/  @!P0 NANOSLEEP.SYNCS 0x989680 ;  /* 0x009896800000895d */ /* 0x004fea0003900000 */
[----:B------:R-:W2:Y:S02]  /*9640*/  @!P0 SYNCS.PHASECHK.TRANS64 P0, [R0+URZ], R3 ;  /* 0x00000003000085a7 */ /* 0x000ea400080010ff */
[----:B--2---:R-:W-:Y:S05]  /*9650*/  @!P0 BRA `(.L_x_215) ;  /* 0xfffffffc00f08947 */ /* 0x004fea000383ffff */
[----:B------:R-:W-:Y:S05]  /*9660*/  BRA `(.L_x_216) ;  /* 0xffffffa400b47947 */ /* 0x000fea000383ffff */
.L_x_74:
[----:B------:R-:W-:-:S07]  /*9670*/  MOV R0, UR5 ;  /* 0x0000000500007c02 */ /* 0x000fce0008000f00 */
.L_x_217:
[----:B-1----:R1:W2:Y:S02]  /*9680*/  SYNCS.PHASECHK.TRANS64.TRYWAIT P0, [R0+URZ], R3 ;  /* 0x00000003000075a7 */ /* 0x0022a400080011ff */
[----:B--2---:R-:W-:Y:S05]  /*9690*/  @!P0 NANOSLEEP.SYNCS 0x989680 ;  /* 0x009896800000895d */ /* 0x004fea0003900000 */
[----:B------:R-:W2:Y:S02]  /*96a0*/  @!P0 SYNCS.PHASECHK.TRANS64 P0, [R0+URZ], R3 ;  /* 0x00000003000085a7 */ /* 0x000ea400080010ff */
[----:B--2---:R-:W-:Y:S05]  /*96b0*/  @!P0 BRA `(.L_x_217) ;  /* 0xfffffffc00f08947 */ /* 0x004fea000383ffff */
[----:B------:R-:W-:Y:S05]  /*96c0*/  BRA `(.L_x_218) ;  /* 0xffffffa400c07947 */ /* 0x000fea000383ffff */
.L_x_75:
[----:B------:R-:W-:-:S07]  /*96d0*/  MOV R0, UR5 ;  /* 0x0000000500007c02 */ /* 0x000fce0008000f00 */
.L_x_219:
[----:B-1----:R1:W2:Y:S02]  /*96e0*/  SYNCS.PHASECHK.TRANS64.TRYWAIT P0, [R0+URZ], R3 ;  /* 0x00000003000075a7 */ /* 0x0022a400080011ff */
[----:B--2---:R-:W-:Y:S05]  /*96f0*/  @!P0 NANOSLEEP.SYNCS 0x989680 ;  /* 0x009896800000895d */ /* 0x004fea0003900000 */
[----:B------:R-:W2:Y:S02]  /*9700*/  @!P0 SYNCS.PHASECHK.TRANS64 P0, [R0+URZ], R3 ;  /* 0x00000003000085a7 */ /* 0x000ea400080010ff */
[----:B--2---:R-:W-:Y:S05]  /*9710*/  @!P0 BRA `(.L_x_219) ;  /* 0xfffffffc00f08947 */ /* 0x004fea000383ffff */
[----:B------:R-:W-:Y:S05]  /*9720*/  BRA `(.L_x_220) ;  /* 0xffffffa400cc7947 */ /* 0x000fea000383ffff */
.L_x_76:
[----:B------:R-:W-:-:S07]  /*9730*/  MOV R0, UR5 ;  /* 0x0000000500007c02 */ /* 0x000fce0008000f00 */
.L_x_221:
[----:B-1----:R1:W2:Y:S02]  /*9740*/  SYNCS.PHASECHK.TRANS64.TRYWAIT P0, [R0+URZ], R3 ;  /* 0x00000003000075a7 */ /* 0x0022a400080011ff */
[----:B--2---:R-:W-:Y:S05]  /*9750*/  @!P0 NANOSLEEP.SYNCS 0x989680 ;  /* 0x009896800000895d */ /* 0x004fea0003900000 */
[----:B------:R-:W2:Y:S02]  /*9760*/  @!P0 SYNCS.PHASECHK.TRANS64 P0, [R0+URZ], R3 ;  /* 0x00000003000085a7 */ /* 0x000ea400080010ff */
[----:B--2---:R-:W-:Y:S05]  /*9770*/  @!P0 BRA `(.L_x_221) ;  /* 0xfffffffc00f08947 */ /* 0x004fea000383ffff */
[----:B------:R-:W-:Y:S05]  /*9780*/  BRA `(.L_x_222) ;  /* 0xffffffa400d87947 */ /* 0x000fea000383ffff */
.L_x_77:
[----:B------:R-:W-:-:S07]  /*9790*/  MOV R0, UR5 ;  /* 0x0000000500007c02 */ /* 0x000fce0008000f00 */
.L_x_223:
[----:B-1----:R1:W2:Y:S02]  /*97a0*/  SYNCS.PHASECHK.TRANS64.TRYWAIT P0, [R0+URZ], R3 ;  /* 0x00000003000075a7 */ /* 0x0022a400080011ff */
[----:B--2---:R-:W-:Y:S05]  /*97b0*/  @!P0 NANOSLEEP.SYNCS 0x989680 ;  /* 0x009896800000895d */ /* 0x004fea0003900000 */
[----:B------:R-:W2:Y:S02]  /*97c0*/  @!P0 SYNCS.PHASECHK.TRANS64 P0, [R0+URZ], R3 ;  /* 0x00000003000085a7 */ /* 0x000ea400080010ff */
[----:B--2---:R-:W-:Y:S05]  /*97d0*/  @!P0 BRA `(.L_x_223) ;  /* 0xfffffffc00f08947 */ /* 0x004fea000383ffff */
[----:B------:R-:W-:Y:S05]  /*97e0*/  BRA `(.L_x_224) ;  /* 0xffffffa400e47947 */ /* 0x000fea000383ffff */
.L_x_78:
[----:B------:R-:W-:-:S07]  /*97f0*/  MOV R0, UR5 ;  /* 0x0000000500007c02 */ /* 0x000fce0008000f00 */
.L_x_225:
[----:B-1----:R1:W2:Y:S02]  /*9800*/  SYNCS.PHASECHK.TRANS64.TRYWAIT P0, [R0+URZ], R3 ;  /* 0x00000003000075a7 */ /* 0x0022a400080011ff */
[----:B--2---:R-:W-:Y:S05]  /*9810*/  @!P0 NANOSLEEP.SYNCS 0x989680 ;  /* 0x009896800000895d */ /* 0x004fea0003900000 */
[----:B------:R-:W2:Y:S02]  /*9820*/  @!P0 SYNCS.PHASECHK.TRANS64 P0, [R0+URZ], R3 ;  /* 0x00000003000085a7 */ /* 0x000ea400080010ff */
[----:B--2---:R-:W-:Y:S05]  /*9830*/  @!P0 BRA `(.L_x_225) ;  /* 0xfffffffc00f08947 */ /* 0x004fea000383ffff */
[----:B------:R-:W-:Y:S05]  /*9840*/  BRA `(.L_x_226) ;  /* 0xffffffa400f07947 */ /* 0x000fea000383ffff */
.L_x_79:
[----:B------:R-:W-:-:S07]  /*9850*/  MOV R0, UR5 ;  /* 0x0000000500007c02 */ /* 0x000fce0008000f00 */
.L_x_227:
[----:B-1----:R1:W2:Y:S02]  /*9860*/  SYNCS.PHASECHK.TRANS64.TRYWAIT P0, [R0+URZ], R3 ;  /* 0x00000003000075a7 */ /* 0x0022a400080011ff */
[----:B--2---:R-:W-:Y:S05]  /*9870*/  @!P0 NANOSLEEP.SYNCS 0x989680 ;  /* 0x009896800000895d */ /* 0x004fea0003900000 */
[----:B------:R-:W2:Y:S02]  /*9880*/  @!P0 SYNCS.PHASECHK.TRANS64 P0, [R0+URZ], R3 ;  /* 0x00000003000085a7 */ /* 0x000ea400080010ff */
[----:B--2---:R-:W-:Y:S05]  /*9890*/  @!P0 BRA `(.L_x_227) ;  /* 0xfffffffc00f08947 */ /* 0x004fea000383ffff */
[----:B------:R-:W-:Y:S05]  /*98a0*/  BRA `(.L_x_228) ;  /* 0xffffffa400fc7947 */ /* 0x000fea000383ffff */
.L_x_80:
[----:B------:R-:W-:-:S07]  /*98b0*/  MOV R0, UR5 ;  /* 0x0000000500007c02 */ /* 0x000fce0008000f00 */
.L_x_229:
[----:B-1----:R1:W2:Y:S02]  /*98c0*/  SYNCS.PHASECHK.TRANS64.TRYWAIT P0, [R0+URZ], R3 ;  /* 0x00000003000075a7 */ /* 0x0022a400080011ff */
[----:B--2---:R-:W-:Y:S05]  /*98d0*/  @!P0 NANOSLEEP.SYNCS 0x989680 ;  /* 0x009896800000895d */ /* 0x004fea0003900000 */
[----:B------:R-:W2:Y:S02]  /*98e0*/  @!P0 SYNCS.PHASECHK.TRANS64 P0, [R0+URZ], R3 ;  /* 0x00000003000085a7 */ /* 0x000ea400080010ff */
[----:B--2---:R-:W-:Y:S05]  /*98f0*/  @!P0 BRA `(.L_x_229) ;  /* 0xfffffffc00f08947 */ /* 0x004fea000383ffff */
[----:B------:R-:W-:Y:S05]  /*9900*/  BRA `(.L_x_230) ;  /* 0xffffffa800087947 */ /* 0x000fea000383ffff */
.L_x_81:
[----:B------:R-:W-:-:S07]  /*9910*/  MOV R0, UR5 ;  /* 0x0000000500007c02 */ /* 0x000fce0008000f00 */
.L_x_231:
[----:B-1----:R1:W2:Y:S02]  /*9920*/  SYNCS.PHASECHK.TRANS64.TRYWAIT P0, [R0+URZ], R3 ;  /* 0x00000003000075a7 */ /* 0x0022a400080011ff */
[----:B--2---:R-:W-:Y:S05]  /*9930*/  @!P0 NANOSLEEP.SYNCS 0x989680 ;  /* 0x009896800000895d */ /* 0x004fea0003900000 */
[----:B------:R-:W2:Y:S02]  /*9940*/  @!P0 SYNCS.PHASECHK.TRANS64 P0, [R0+URZ], R3 ;  /* 0x00000003000085a7 */ /* 0x000ea400080010ff */
[----:B--2---:R-:W-:Y:S05]  /*9950*/  @!P0 BRA `(.L_x_231) ;  /* 0xfffffffc00f08947 */ /* 0x004fea000383ffff */
[----:B------:R-:W-:Y:S05]  /*9960*/  BRA `(.L_x_232) ;  /* 0xffffffa800147947 */ /* 0x000fea000383ffff */
.L_x_82:
[----:B------:R-:W-:-:S07]  /*9970*/  MOV R0, UR5 ;  /* 0x0000000500007c02 */ /* 0x000fce0008000f00 */
.L_x_233:
[----:B-1----:R1:W2:Y:S02]  /*9980*/  SYNCS.PHASECHK.TRANS64.TRYWAIT P0, [R0+URZ], R3 ;  /* 0x00000003000075a7 */ /* 0x0022a400080011ff */
[----:B--2---:R-:W-:Y:S05]  /*9990*/  @!P0 NANOSLEEP.SYNCS 0x989680 ;  /* 0x009896800000895d */ /* 0x004fea0003900000 */
[----:B------:R-:W2:Y:S02]  /*99a0*/  @!P0 SYNCS.PHASECHK.TRANS64 P0, [R0+URZ], R3 ;  /* 0x00000003000085a7 */ /* 0x000ea400080010ff */
[----:B--2---:R-:W-:Y:S05]  /*99b0*/  @!P0 BRA `(.L_x_233) ;  /* 0xfffffffc00f08947 */ /* 0x004fea000383ffff */
[----:B------:R-:W-:Y:S05]  /*99c0*/  BRA `(.L_x_234) ;  /* 0xffffffa800207947 */ /* 0x000fea000383ffff */
.L_x_83:
[----:B------:R-:W-:-:S07]  /*99d0*/  MOV R0, UR5 ;  /* 0x0000000500007c02 */ /* 0x000fce0008000f00 */
.L_x_235:
[----:B-1----:R1:W2:Y:S02]  /*99e0*/  SYNCS.PHASECHK.TRANS64.TRYWAIT P0, [R0+URZ], R3 ;  /* 0x00000003000075a7 */ /* 0x0022a400080011ff */
[----:B--2---:R-:W-:Y:S05]  /*99f0*/  @!P0 NANOSLEEP.SYNCS 0x989680 ;  /* 0x009896800000895d */ /* 0x004fea0003900000 */
[----:B------:R-:W2:Y:S02]  /*9a00*/  @!P0 SYNCS.PHASECHK.TRANS64 P0, [R0+URZ], R3 ;  /* 0x00000003000085a7 */ /* 0x000ea400080010ff */
[----:B--2---:R-:W-:Y:S05]  /*9a10*/  @!P0 BRA `(.L_x_235) ;  /* 0xfffffffc00f08947 */ /* 0x004fea000383ffff */
[----:B------:R-:W-:Y:S05]  /*9a20*/  BRA `(.L_x_236) ;  /* 0xffffffa8002c7947 */ /* 0x000fea000383ffff */
.L_x_84:
[----:B------:R-:W-:-:S07]  /*9a30*/  MOV R0, UR5 ;  /* 0x0000000500007c02 */ /* 0x000fce0008000f00 */
.L_x_237:
[----:B-1----:R1:W2:Y:S02]  /*9a40*/  SYNCS.PHASECHK.TRANS64.TRYWAIT P0, [R0+URZ], R3 ;  /* 0x00000003000075a7 */ /* 0x0022a400080011ff */
[----:B--2---:R-:W-:Y:S05]  /*9a50*/  @!P0 NANOSLEEP.SYNCS 0x989680 ;  /* 0x009896800000895d */ /* 0x004fea0003900000 */
[----:B------:R-:W2:Y:S02]  /*9a60*/  @!P0 SYNCS.PHASECHK.TRANS64 P0, [R0+URZ], R3 ;  /* 0x00000003000085a7 */ /* 0x000ea400080010ff */
[----:B--2---:R-:W-:Y:S05]  /*9a70*/  @!P0 BRA `(.L_x_237) ;  /* 0xfffffffc00f08947 */ /* 0x004fea000383ffff */
[----:B------:R-:W-:Y:S05]  /*9a80*/  BRA `(.L_x_238) ;  /* 0xffffffa800387947 */ /* 0x000fea000383ffff */
.L_x_85:
[----:B------:R-:W-:-:S07]  /*9a90*/  MOV R0, UR5 ;  /* 0x0000000500007c02 */ /* 0x000fce0008000f00 */
.L_x_239:
[----:B-1----:R1:W2:Y:S02]  /*9aa0*/  SYNCS.PHASECHK.TRANS64.TRYWAIT P0, [R0+URZ], R3 ;  /* 0x00000003000075a7 */ /* 0x0022a400080011ff */
[----:B--2---:R-:W-:Y:S05]  /*9ab0*/  @!P0 NANOSLEEP.SYNCS 0x989680 ;  /* 0x009896800000895d */ /* 0x004fea0003900000 */
[----:B------:R-:W2:Y:S02]  /*9ac0*/  @!P0 SYNCS.PHASECHK.TRANS64 P0, [R0+URZ], R3 ;  /* 0x00000003000085a7 */ /* 0x000ea400080010ff */
[----:B--2---:R-:W-:Y:S05]  /*9ad0*/  @!P0 BRA `(.L_x_239) ;  /* 0xfffffffc00f08947 */ /* 0x004fea000383ffff */
[----:B------:R-:W-:Y:S05]  /*9ae0*/  BRA `(.L_x_240) ;  /* 0xffffffa800447947 */ /* 0x000fea000383ffff */
.L_x_86:
[----:B------:R-:W-:-:S07]  /*9af0*/  MOV R0, UR5 ;  /* 0x0000000500007c02 */ /* 0x000fce0008000f00 */
.L_x_241:
[----:B-1----:R1:W2:Y:S02]  /*9b00*/  SYNCS.PHASECHK.TRANS64.TRYWAIT P0, [R0+URZ], R3 ;  /* 0x00000003000075a7 */ /* 0x0022a400080011ff */
[----:B--2---:R-:W-:Y:S05]  /*9b10*/  @!P0 NANOSLEEP.SYNCS 0x989680 ;  /* 0x009896800000895d */ /* 0x004fea0003900000 */
[----:B------:R-:W2:Y:S02]  /*9b20*/  @!P0 SYNCS.PHASECHK.TRANS64 P0, [R0+URZ], R3 ;  /* 0x00000003000085a7 */ /* 0x000ea400080010ff */
[----:B--2---:R-:W-:Y:S05]  /*9b30*/  @!P0 BRA `(.L_x_241) ;  /* 0xfffffffc00f08947 */ /* 0x004fea000383ffff */
[----:B------:R-:W-:Y:S05]  /*9b40*/  BRA `(.L_x_242) ;  /* 0xffffffa800507947 */ /* 0x000fea000383ffff */
.L_x_87:
[----:B------:R-:W-:-:S07]  /*9b50*/  MOV R0, UR5 ;  /* 0x0000000500007c02 */ /* 0x000fce0008000f00 */
.L_x_243:
[----:B-1----:R1:W2:Y:S02]  /*9b60*/  SYNCS.PHASECHK.TRANS64.TRYWAIT P0, [R0+URZ], R3 ;  /* 0x00000003000075a7 */ /* 0x0022a400080011ff */
[----:B--2---:R-:W-:Y:S05]  /*9b70*/  @!P0 NANOSLEEP.SYNCS 0x989680 ;  /* 0x009896800000895d */ /* 0x004fea0003900000 */
[----:B------:R-:W2:Y:S02]  /*9b80*/  @!P0 SYNCS.PHASECHK.TRANS64 P0, [R0+URZ], R3 ;  /* 0x00000003000085a7 */ /* 0x000ea400080010ff */
[----:B--2---:R-:W-:Y:S05]  /*9b90*/  @!P0 BRA `(.L_x_243) ;  /* 0xfffffffc00f08947 */ /* 0x004fea000383ffff */
[----:B------:R-:W-:Y:S05]  /*9ba0*/  BRA `(.L_x_244) ;  /* 0xffffffa8005c7947 */ /* 0x000fea000383ffff */
.L_x_88:
[----:B------:R-:W-:-:S07]  /*9bb0*/  MOV R0, UR5 ;  /* 0x0000000500007c02 */ /* 0x000fce0008000f00 */
.L_x_245:
[----:B-1----:R1:W2:Y:S02]  /*9bc0*/  SYNCS.PHASECHK.TRANS64.TRYWAIT P0, [R0+URZ], R3 ;  /* 0x00000003000075a7 */ /* 0x0022a400080011ff */
[----:B--2---:R-:W-:Y:S05]  /*9bd0*/  @!P0 NANOSLEEP.SYNCS 0x989680 ;  /* 0x009896800000895d */ /* 0x004fea0003900000 */
[----:B------:R-:W2:Y:S02]  /*9be0*/  @!P0 SYNCS.PHASECHK.TRANS64 P0, [R0+URZ], R3 ;  /* 0x00000003000085a7 */ /* 0x000ea400080010ff */
[----:B--2---:R-:W-:Y:S05]  /*9bf0*/  @!P0 BRA `(.L_x_245) ;  /* 0xfffffffc00f08947 */ /* 0x004fea000383ffff */
[----:B------:R-:W-:Y:S05]  /*9c00*/  BRA `(.L_x_246) ;  /* 0xffffffa800687947 */ /* 0x000fea000383ffff */
.L_x_89:
[----:B------:R-:W-:-:S07]  /*9c10*/  MOV R0, UR5 ;  /* 0x0000000500007c02 */ /* 0x000fce0008000f00 */
.L_x_247:
[----:B-1----:R1:W2:Y:S02]  /*9c20*/  SYNCS.PHASECHK.TRANS64.TRYWAIT P0, [R0+URZ], R3 ;  /* 0x00000003000075a7 */ /* 0x0022a400080011ff */
[----:B--2---:R-:W-:Y:S05]  /*9c30*/  @!P0 NANOSLEEP.SYNCS 0x989680 ;  /* 0x009896800000895d */ /* 0x004fea0003900000 */
[----:B------:R-:W2:Y:S02]  /*9c40*/  @!P0 SYNCS.PHASECHK.TRANS64 P0, [R0+URZ], R3 ;  /* 0x00000003000085a7 */ /* 0x000ea400080010ff */
[----:B--2---:R-:W-:Y:S05]  /*9c50*/  @!P0 BRA `(.L_x_247) ;  /* 0xfffffffc00f08947 */ /* 0x004fea000383ffff */
[----:B------:R-:W-:Y:S05]  /*9c60*/  BRA `(.L_x_248) ;  /* 0xffffffa800747947 */ /* 0x000fea000383ffff */
.L_x_90:
[----:B------:R-:W-:-:S07]  /*9c70*/  MOV R0, UR5 ;  /* 0x0000000500007c02 */ /* 0x000fce0008000f00 */
.L_x_249:
[----:B-1----:R1:W2:Y:S02]  /*9c80*/  SYNCS.PHASECHK.TRANS64.TRYWAIT P0, [R0+URZ], R3 ;  /* 0x00000003000075a7 */ /* 0x0022a400080011ff */
[----:B--2---:R-:W-:Y:S05]  /*9c90*/  @!P0 NANOSLEEP.SYNCS 0x989680 ;  /* 0x009896800000895d */ /* 0x004fea0003900000 */
[----:B------:R-:W2:Y:S02]  /*9ca0*/  @!P0 SYNCS.PHASECHK.TRANS64 P0, [R0+URZ], R3 ;  /* 0x00000003000085a7 */ /* 0x000ea400080010ff */
[----:B--2---:R-:W-:Y:S05]  /*9cb0*/  @!P0 BRA `(.L_x_249) ;  /* 0xfffffffc00f08947 */ /* 0x004fea000383ffff */
[----:B------:R-:W-:Y:S05]  /*9cc0*/  BRA `(.L_x_250) ;  /* 0xffffffa800807947 */ /* 0x000fea000383ffff */
.L_x_91:
[----:B------:R-:W-:-:S07]  /*9cd0*/  MOV R0, UR5 ;  /* 0x0000000500007c02 */ /* 0x000fce0008000f00 */
.L_x_251:
[----:B-1----:R1:W2:Y:S02]  /*9ce0*/  SYNCS.PHASECHK.TRANS64.TRYWAIT P0, [R0+URZ], R3 ;  /* 0x00000003000075a7 */ /* 0x0022a400080011ff */
[----:B--2---:R-:W-:Y:S05]  /*9cf0*/  @!P0 NANOSLEEP.SYNCS 0x989680 ;  /* 0x009896800000895d */ /* 0x004fea0003900000 */
[----:B------:R-:W2:Y:S02]  /*9d00*/  @!P0 SYNCS.PHASECHK.TRANS64 P0, [R0+URZ], R3 ;  /* 0x00000003000085a7 */ /* 0x000ea400080010ff */
[----:B--2---:R-:W-:Y:S05]  /*9d10*/  @!P0 BRA `(.L_x_251) ;  /* 0xfffffffc00f08947 */ /* 0x004fea000383ffff */
[----:B------:R-:W-:Y:S05]  /*9d20*/  BRA `(.L_x_252) ;  /* 0xffffffa8008c7947 */ /* 0x000fea000383ffff */
.L_x_92:
[----:B------:R-:W-:-:S07]  /*9d30*/  MOV R0, UR5 ;  /* 0x0000000500007c02 */ /* 0x000fce0008000f00 */
.L_x_253:
[----:B-1----:R1:W2:Y:S02]  /*9d40*/  SYNCS.PHASECHK.TRANS64.TRYWAIT P0, [R0+URZ], R3 ;  /* 0x00000003000075a7 */ /* 0x0022a400080011ff */
[----:B--2---:R-:W-:Y:S05]  /*9d50*/  @!P0 NANOSLEEP.SYNCS 0x989680 ;  /* 0x009896800000895d */ /* 0x004fea0003900000 */
[----:B------:R-:W2:Y:S02]  /*9d60*/  @!P0 SYNCS.PHASECHK.TRANS64 P0, [R0+URZ], R3 ;  /* 0x00000003000085a7 */ /* 0x000ea400080010ff */
[----:B--2---:R-:W-:Y:S05]  /*9d70*/  @!P0 BRA `(.L_x_253) ;  /* 0xfffffffc00f08947 */ /* 0x004fea000383ffff */
[----:B------:R-:W-:Y:S05]  /*9d80*/  BRA `(.L_x_254) ;  /* 0xffffffa800987947 */ /* 0x000fea000383ffff */
.L_x_93:
[----:B------:R-:W-:-:S07]  /*9d90*/  MOV R0, UR5 ;  /* 0x0000000500007c02 */ /* 0x000fce0008000f00 */
.L_x_255:
[----:B-1----:R1:W2:Y:S02]  /*9da0*/  SYNCS.PHASECHK.TRANS64.TRYWAIT P0, [R0+URZ], R3 ;  /* 0x00000003000075a7 */ /* 0x0022a400080011ff */
[----:B--2---:R-:W-:Y:S05]  /*9db0*/  @!P0 NANOSLEEP.SYNCS 0x989680 ;  /* 0x009896800000895d */ /* 0x004fea0003900000 */
[----:B------:R-:W2:Y:S02]  /*9dc0*/  @!P0 SYNCS.PHASECHK.TRANS64 P0, [R0+URZ], R3 ;  /* 0x00000003000085a7 */ /* 0x000ea400080010ff */
[----:B--2---:R-:W-:Y:S05]  /*9dd0*/  @!P0 BRA `(.L_x_255) ;  /* 0xfffffffc00f08947 */ /* 0x004fea000383ffff */
[----:B------:R-:W-:Y:S05]  /*9de0*/  BRA `(.L_x_256) ;  /* 0xffffffa800a47947 */ /* 0x000fea000383ffff */
.L_x_94:
[----:B------:R-:W-:-:S07]  /*9df0*/  MOV R0, UR5 ;  /* 0x0000000500007c02 */ /* 0x000fce0008000f00 */
.L_x_257:
[----:B-1----:R1:W2:Y:S02]  /*9e00*/  SYNCS.PHASECHK.TRANS64.TRYWAIT P0, [R0+URZ], R3 ;  /* 0x00000003000075a7 */ /* 0x0022a400080011ff */
[----:B--2---:R-:W-:Y:S05]  /*9e10*/  @!P0 NANOSLEEP.SYNCS 0x989680 ;  /* 0x009896800000895d */ /* 0x004fea0003900000 */
[----:B------:R-:W2:Y:S02]  /*9e20*/  @!P0 SYNCS.PHASECHK.TRANS64 P0, [R0+URZ], R3 ;  /* 0x00000003000085a7 */ /* 0x000ea400080010ff */
[----:B--2---:R-:W-:Y:S05]  /*9e30*/  @!P0 BRA `(.L_x_257) ;  /* 0xfffffffc00f08947 */ /* 0x004fea000383ffff */
[----:B------:R-:W-:Y:S05]  /*9e40*/  BRA `(.L_x_258) ;  /* 0xffffffa800b07947 */ /* 0x000fea000383ffff */
.L_x_95:
[----:B------:R-:W-:-:S07]  /*9e50*/  MOV R0, UR5 ;  /* 0x0000000500007c02 */ /* 0x000fce0008000f00 */
.L_x_259:
[----:B-1----:R1:W2:Y:S02]  /*9e60*/  SYNCS.PHASECHK.TRANS64.TRYWAIT P0, [R0+URZ], R3 ;  /* 0x00000003000075a7 */ /* 0x0022a400080011ff */
[----:B--2---:R-:W-:Y:S05]  /*9e70*/  @!P0 NANOSLEEP.SYNCS 0x989680 ;  /* 0x009896800000895d */ /* 0x004fea0003900000 */
[----:B------:R-:W2:Y:S02]  /*9e80*/  @!P0 SYNCS.PHASECHK.TRANS64 P0, [R0+URZ], R3 ;  /* 0x00000003000085a7 */ /* 0x000ea400080010ff */
[----:B--2---:R-:W-:Y:S05]  /*9e90*/  @!P0 BRA `(.L_x_259) ;  /* 0xfffffffc00f08947 */ /* 0x004fea000383ffff */
[----:B------:R-:W-:Y:S05]  /*9ea0*/  BRA `(.L_x_260) ;  /* 0xffffffa800bc7947 */ /* 0x000fea000383ffff */
.L_x_96:
[----:B------:R-:W-:-:S07]  /*9eb0*/  MOV R0, UR5 ;  /* 0x0000000500007c02 */ /* 0x000fce0008000f00 */
.L_x_261:
[----:B-1----:R1:W2:Y:S02]  /*9ec0*/  SYNCS.PHASECHK.TRANS64.TRYWAIT P0, [R0+URZ], R3 ;  /* 0x00000003000075a7 */ /* 0x0022a400080011ff */
[----:B--2---:R-:W-:Y:S05]  /*9ed0*/  @!P0 NANOSLEEP.SYNCS 0x989680 ;  /* 0x009896800000895d */ /* 0x004fea0003900000 */
[----:B------:R-:W2:Y:S02]  /*9ee0*/  @!P0 SYNCS.PHASECHK.TRANS64 P0, [R0+URZ], R3 ;  /* 0x00000003000085a7 */ /* 0x000ea400080010ff */
[----:B--2---:R-:W-:Y:S05]  /*9ef0*/  @!P0 BRA `(.L_x_261) ;  /* 0xfffffffc00f08947 */ /* 0x004fea000383ffff */
[----:B------:R-:W-:Y:S05]  /*9f00*/  BRA `(.L_x_262) ;  /* 0xffffffa800c87947 */ /* 0x000fea000383ffff */
.L_x_99:
[----:B--2---:R2:W3:Y:S02]  /*9f10*/  SYNCS.PHASECHK.TRANS64.TRYWAIT P0, [R2+URZ+0x3e0], R4 ;  /* 0x0003e004020075a7 */ /* 0x0044e400080011ff */
[----:B---3--:R-:W-:Y:S05]  /*9f20*/  @!P0 NANOSLEEP.SYNCS 0x989680 ;  /* 0x009896800000895d */ /* 0x008fea0003900000 */
[----:B------:R-:W3:Y:S02]  /*9f30*/  @!P0 SYNCS.PHASECHK.TRANS64 P0, [R2+URZ+0x3e0], R4 ;  /* 0x0003e004020085a7 */ /* 0x000ee400080010ff */
[----:B---3--:R-:W-:Y:S05]  /*9f40*/  @!P0 BRA `(.L_x_99) ;  /* 0xfffffffc00f08947 */ /* 0x008fea000383ffff */
[----:B------:R-:W-:Y:S05]  /*9f50*/  BRA `(.L_x_263) ;  /* 0xffffffac00247947 */ /* 0x000fea000383ffff */
.L_x_100:
[----:B------:R-:W-:-:S07]  /*9f60*/  MOV R2, UR4 ;  /* 0x0000000400027c02 */ /* 0x000fce0008000f00 */
.L_x_264:
[----:B--2---:R2:W3:Y:S02]  /*9f70*/  SYNCS.PHASECHK.TRANS64.TRYWAIT P0, [R2+URZ+0x390], R5 ;  /* 0x00039005020075a7 */ /* 0x0044e400080011ff */
[----:B---3--:R-:W-:Y:S05]  /*9f80*/  @!P0 NANOSLEEP.SYNCS 0x989680 ;  /* 0x009896800000895d */ /* 0x008fea0003900000 */
[----:B------:R-:W3:Y:S02]  /*9f90*/  @!P0 SYNCS.PHASECHK.TRANS64 P0, [R2+URZ+0x390], R5 ;  /* 0x00039005020085a7 */ /* 0x000ee400080010ff */
[----:B---3--:R-:W-:Y:S05]  /*9fa0*/  @!P0 BRA `(.L_x_264) ;  /* 0xfffffffc00f08947 */ /* 0x008fea000383ffff */
[----:B------:R-:W-:Y:S05]  /*9fb0*/  BRA `(.L_x_265) ;  /* 0xffffffac00347947 */ /* 0x000fea000383ffff */
.L_x_101:
[----:B--2---:R2:W3:Y:S02]  /*9fc0*/  SYNCS.PHASECHK.TRANS64.TRYWAIT P1, [R2+URZ+0x380], R4 ;  /* 0x00038004020075a7 */ /* 0x0044e400080211ff */
[----:B---3--:R-:W-:Y:S05]  /*9fd0*/  @!P1 NANOSLEEP.SYNCS 0x989680 ;  /* 0x009896800000995d */ /* 0x008fea0003900000 */
[----:B------:R-:W3:Y:S02]  /*9fe0*/  @!P1 SYNCS.PHASECHK.TRANS64 P1, [R2+URZ+0x380], R4 ;  /* 0x00038004020095a7 */ /* 0x000ee400080210ff */
[----:B---3--:R-:W-:Y:S05]  /*9ff0*/  @!P1 BRA `(.L_x_101) ;  /* 0xfffffffc00f09947 */ /* 0x008fea000383ffff */
[----:B------:R-:W-:Y:S05]  /*a000*/  BRA `(.L_x_266) ;  /* 0xffffffac00647947 */ /* 0x000fea000383ffff */
.L_x_104:
[----:B------:R-:W-:-:S07]  /*a010*/  MOV R0, UR4 ;  /* 0x0000000400007c02 */ /* 0x000fce0008000f00 */
.L_x_267:
[----:B--2---:R2:W3:Y:S02]  /*a020*/  SYNCS.PHASECHK.TRANS64.TRYWAIT P0, [R0+URZ+0x390], R2 ;  /* 0x00039002000075a7 */ /* 0x0044e400080011ff */
[----:B---3--:R-:W-:Y:S05]  /*a030*/  @!P0 NANOSLEEP.SYNCS 0x989680 ;  /* 0x009896800000895d */ /* 0x008fea0003900000 */
[----:B------:R-:W3:Y:S02]  /*a040*/  @!P0 SYNCS.PHASECHK.TRANS64 P0, [R0+URZ+0x390], R2 ;  /* 0x00039002000085a7 */ /* 0x000ee400080010ff */
[----:B---3--:R-:W-:Y:S05]  /*a050*/  @!P0 BRA `(.L_x_267) ;  /* 0xfffffffc00f08947 */ /* 0x008fea000383ffff */
[----:B------:R-:W-:Y:S05]  /*a060*/  BRA `(.L_x_103) ;  /* 0xffffffac00b87947 */ /* 0x000fea000383ffff */
.L_x_111:
[----:B-1----:R1:W2:Y:S02]  /*a070*/  SYNCS.PHASECHK.TRANS64.TRYWAIT P1, [R0+URZ+0x380], R2 ;  /* 0x00038002000075a7 */ /* 0x0022a400080211ff */
[----:B--2---:R-:W-:Y:S05]  /*a080*/  @!P1 NANOSLEEP.SYNCS 0x989680 ;  /* 0x009896800000995d */ /* 0x004fea0003900000 */
[----:B------:R-:W2:Y:S02]  /*a090*/  @!P1 SYNCS.PHASECHK.TRANS64 P1, [R0+URZ+0x380], R2 ;  /* 0x00038002000095a7 */ /* 0x000ea400080210ff */
[----:B--2---:R-:W-:Y:S05]  /*a0a0*/  @!P1 BRA `(.L_x_111) ;  /* 0xfffffffc00f09947 */ /* 0x004fea000383ffff */
[----:B------:R-:W-:Y:S05]  /*a0b0*/  BRA `(.L_x_268) ;  /* 0xffffffb400147947 */ /* 0x000fea000383ffff */
.L_x_112:
[----:B------:R-:W-:-:S07]  /*a0c0*/  MOV R2, UR19 ;  /* 0x0000001300027c02 */ /* 0x000fce0008000f00 */
.L_x_269:
[----:B-1----:R1:W2:Y:S02]  /*a0d0*/  SYNCS.PHASECHK.TRANS64.TRYWAIT P0, [R2+URZ+0x3c0], R0 ;  /* 0x0003c000020075a7 */ /* 0x0022a400080011ff */
[----:B--2---:R-:W-:Y:S05]  /*a0e0*/  @!P0 NANOSLEEP.SYNCS 0x989680 ;  /* 0x009896800000895d */ /* 0x004fea0003900000 */
[----:B------:R-:W2:Y:S02]  /*a0f0*/  @!P0 SYNCS.PHASECHK.TRANS64 P0, [R2+URZ+0x3c0], R0 ;  /* 0x0003c000020085a7 */ /* 0x000ea400080010ff */
[----:B--2---:R-:W-:Y:S05]  /*a100*/  @!P0 BRA `(.L_x_269) ;  /* 0xfffffffc00f08947 */ /* 0x004fea000383ffff */
[----:B------:R-:W-:Y:S05]  /*a110*/  BRA `(.L_x_270) ;  /* 0xffffffb400487947 */ /* 0x000fea000383ffff */
.L_x_115:
[----:B------:R-:W-:Y:S07]  /*a120*/  MOV R0, UR6 ;  /* 0x0000000600007c02 */ /* 0x000fee0008000f00 */
.L_x_271:
[----:B-1----:R1:W2:Y:S02]  /*a130*/  SYNCS.PHASECHK.TRANS64.TRYWAIT P0, [R0+URZ], R2 ;  /* 0x00000002000075a7 */ /* 0x0022a400080011ff */
[----:B--2---:R-:W-:Y:S05]  /*a140*/  @!P0 NANOSLEEP.SYNCS 0x989680 ;  /* 0x009896800000895d */ /* 0x004fea0003900000 */
[----:B------:R-:W2:Y:S02]  /*a150*/  @!P0 SYNCS.PHASECHK.TRANS64 P0, [R0+URZ], R2 ;  /* 0x00000002000085a7 */ /* 0x000ea400080010ff */
[----:B--2---:R-:W-:Y:S05]  /*a160*/  @!P0 BRA `(.L_x_271) ;  /* 0xfffffffc00f08947 */ /* 0x004fea000383ffff */
[----:B------:R-:W-:Y:S05]  /*a170*/  BRA `(.L_x_114) ;  /* 0xffffffb400807947 */ /* 0x000fea000383ffff */
.L_x_118:
[----:B------:R-:W-:-:S07]  /*a180*/  MOV R0, UR4 ;  /* 0x0000000400007c02 */ /* 0x000fce0008000f00 */
.L_x_272:
[----:B--2---:R2:W4:Y:S02]  /*a190*/  SYNCS.PHASECHK.TRANS64.TRYWAIT P0, [R0+URZ], R2 ;  /* 0x00000002000075a7 */ /* 0x00452400080011ff */
[----:B----4-:R-:W-:Y:S05]  /*a1a0*/  @!P0 NANOSLEEP.SYNCS 0x989680 ;  /* 0x009896800000895d */ /* 0x010fea0003900000 */
[----:B------:R-:W4:Y:S02]  /*a1b0*/  @!P0 SYNCS.PHASECHK.TRANS64 P0, [R0+URZ], R2 ;  /* 0x00000002000085a7 */ /* 0x000f2400080010ff */
[----:B----4-:R-:W-:Y:S05]  /*a1c0*/  @!P0 BRA `(.L_x_272) ;  /* 0xfffffffc00f08947 */ /* 0x010fea000383ffff */
[----:B------:R-:W-:Y:S05]  /*a1d0*/  BRA `(.L_x_273) ;  /* 0xffffffb800207947 */ /* 0x000fea000383ffff */
.L_x_119:
[----:B------:R-:W-:-:S07]  /*a1e0*/  MOV R0, UR5 ;  /* 0x0000000500007c02 */ /* 0x000fce0008000f00 */
.L_x_274:
[----:B-1----:R1:W2:Y:S02]  /*a1f0*/  SYNCS.PHASECHK.TRANS64.TRYWAIT P0, [R0+URZ], R3 ;  /* 0x00000003000075a7 */ /* 0x0022a400080011ff */
[----:B--2---:R-:W-:Y:S05]  /*a200*/  @!P0 NANOSLEEP.SYNCS 0x989680 ;  /* 0x009896800000895d */ /* 0x004fea0003900000 */
[----:B------:R-:W2:Y:S02]  /*a210*/  @!P0 SYNCS.PHASECHK.TRANS64 P0, [R0+URZ], R3 ;  /* 0x00000003000085a7 */ /* 0x000ea400080010ff */
[----:B--2---:R-:W-:Y:S05]  /*a220*/  @!P0 BRA `(.L_x_274) ;  /* 0xfffffffc00f08947 */ /* 0x004fea000383ffff */
[----:B------:R-:W-:Y:S05]  /*a230*/  BRA `(.L_x_275) ;  /* 0xffffffb8002c7947 */ /* 0x000fea000383ffff */
.L_x_120:
[----:B------:R-:W-:-:S07]  /*a240*/  MOV R0, UR5 ;  /* 0x0000000500007c02 */ /* 0x000fce0008000f00 */
.L_x_276:
[----:B-1----:R1:W2:Y:S02]  /*a250*/  SYNCS.PHASECHK.TRANS64.TRYWAIT P0, [R0+URZ], R3 ;  /* 0x00000003000075a7 */ /* 0x0022a400080011ff */
[----:B--2---:R-:W-:Y:S05]  /*a260*/  @!P0 NANOSLEEP.SYNCS 0x989680 ;  /* 0x009896800000895d */ /* 0x004fea0003900000 */
[----:B------:R-:W2:Y:S02]  /*a270*/  @!P0 SYNCS.PHASECHK.TRANS64 P0, [R0+URZ], R3 ;  /* 0x00000003000085a7 */ /* 0x000ea400080010ff */
[----:B--2---:R-:W-:Y:S05]  /*a280*/  @!P0 BRA `(.L_x_276) ;  /* 0xfffffffc00f08947 */ /* 0x004fea000383ffff */
[----:B------:R-:W-:Y:S05]  /*a290*/  BRA `(.L_x_277) ;  /* 0xffffffb800387947 */ /* 0x000fea000383ffff */
.L_x_121:
[----:B-1----:R-:W-:-:S07]  /*a2a0*/  MOV R0, UR4 ;  /* 0x0000000400007c02 */ /* 0x002fce0008000f00 */
.L_x_278:
[----:B-1----:R1:W2:Y:S02]  /*a2b0*/  SYNCS.PHASECHK.TRANS64.TRYWAIT P0, [R0+URZ], R2 ;  /* 0x00000002000075a7 */ /* 0x0022a400080011ff */
[----:B--2---:R-:W-:Y:S05]  /*a2c0*/  @!P0 NANOSLEEP.SYNCS 0x989680 ;  /* 0x009896800000895d */ /* 0x004fea0003900000 */
[----:B------:R-:W2:Y:S02]  /*a2d0*/  @!P0 SYNCS.PHASECHK.TRANS64 P0, [R0+URZ], R2 ;  /* 0x00000002000085a7 */ /* 0x000ea400080010ff */
[----:B--2---:R-:W-:Y:S05]  /*a2e0*/  @!P0 BRA `(.L_x_278) ;  /* 0xfffffffc00f08947 */ /* 0x004fea000383ffff */
[----:B------:R-:W-:Y:S05]  /*a2f0*/  BRA `(.L_x_279) ;  /* 0xffffffb800447947 */ /* 0x000fea000383ffff */
.L_x_126:
[----:B--2---:R2:W3:Y:S02]  /*a300*/  SYNCS.PHASECHK.TRANS64.TRYWAIT P0, [R8+URZ+0x380], R0 ;  /* 0x00038000080075a7 */ /* 0x0044e400080011ff */
[----:B---3--:R-:W-:Y:S05]  /*a310*/  @!P0 NANOSLEEP.SYNCS 0x989680 ;  /* 0x009896800000895d */ /* 0x008fea0003900000 */
[----:B------:R-:W3:Y:S02]  /*a320*/  @!P0 SYNCS.PHASECHK.TRANS64 P0, [R8+URZ+0x380], R0 ;  /* 0x00038000080085a7 */ /* 0x000ee400080010ff */
[----:B---3--:R-:W-:Y:S05]  /*a330*/  @!P0 BRA `(.L_x_126) ;  /* 0xfffffffc00f08947 */ /* 0x008fea000383ffff */
[----:B------:R-:W-:Y:S05]  /*a340*/  BRA `(.L_x_280) ;  /* 0xffffffbc006c7947 */ /* 0x000fea000383ffff */
.L_x_129:
[----:B--2---:R-:W-:Y:S07]  /*a350*/  MOV R0, UR17 ;  /* 0x0000001100007c02 */ /* 0x004fee0008000f00 */
.L_x_281:
[----:B--2---:R2:W3:Y:S02]  /*a360*/  SYNCS.PHASECHK.TRANS64.TRYWAIT P1, [R0+URZ+0x378], R4 ;  /* 0x00037804000075a7 */ /* 0x0044e400080211ff */
[----:B---3--:R-:W-:Y:S05]  /*a370*/  @!P1 NANOSLEEP.SYNCS 0x989680 ;  /* 0x009896800000995d */ /* 0x008fea0003900000 */
[----:B------:R-:W3:Y:S02]  /*a380*/  @!P1 SYNCS.PHASECHK.TRANS64 P1, [R0+URZ+0x378], R4 ;  /* 0x00037804000095a7 */ /* 0x000ee400080210ff */
[----:B---3--:R-:W-:Y:S05]  /*a390*/  @!P1 BRA `(.L_x_281) ;  /* 0xfffffffc00f09947 */ /* 0x008fea000383ffff */
[----:B------:R-:W-:Y:S05]  /*a3a0*/  BRA `(.L_x_128) ;  /* 0xffffffc000e07947 */ /* 0x000fea000383ffff */
.L_x_132:
[----:B--2---:R-:W-:Y:S07]  /*a3b0*/  MOV R0, UR17 ;  /* 0x0000001100007c02 */ /* 0x004fee0008000f00 */
.L_x_282:
[----:B--2---:R2:W3:Y:S02]  /*a3c0*/  SYNCS.PHASECHK.TRANS64.TRYWAIT P0, [R0+URZ+0x368], R2 ;  /* 0x00036802000075a7 */ /* 0x0044e400080011ff */
[----:B---3--:R-:W-:Y:S05]  /*a3d0*/  @!P0 NANOSLEEP.SYNCS 0x989680 ;  /* 0x009896800000895d */ /* 0x008fea0003900000 */
[----:B------:R-:W3:Y:S02]  /*a3e0*/  @!P0 SYNCS.PHASECHK.TRANS64 P0, [R0+URZ+0x368], R2 ;  /* 0x00036802000085a7 */ /* 0x000ee400080010ff */
[----:B---3--:R-:W-:Y:S05]  /*a3f0*/  @!P0 BRA `(.L_x_282) ;  /* 0xfffffffc00f08947 */ /* 0x008fea000383ffff */
[----:B------:R-:W-:Y:S05]  /*a400*/  BRA `(.L_x_283) ;  /* 0xffffffc400347947 */ /* 0x000fea000383ffff */
.L_x_135:
[----:B---3--:R3:W1:Y:S02]  /*a410*/  SYNCS.PHASECHK.TRANS64.TRYWAIT P0, [R3+URZ+0x380], R0 ;  /* 0x00038000030075a7 */ /* 0x00866400080011ff */
[----:B-1----:R-:W-:Y:S05]  /*a420*/  @!P0 NANOSLEEP.SYNCS 0x989680 ;  /* 0x009896800000895d */ /* 0x002fea0003900000 */
[----:B------:R-:W1:Y:S02]  /*a430*/  @!P0 SYNCS.PHASECHK.TRANS64 P0, [R3+URZ+0x380], R0 ;  /* 0x00038000030085a7 */ /* 0x000e6400080010ff */
[----:B-1----:R-:W-:Y:S05]  /*a440*/  @!P0 BRA `(.L_x_135) ;  /* 0xfffffffc00f08947 */ /* 0x002fea000383ffff */
[----:B------:R-:W-:Y:S05]  /*a450*/  BRA `(.L_x_284) ;  /* 0xffffffc8007c7947 */ /* 0x000fea000383ffff */
.L_x_146:
[----:B-1----:R-:W-:Y:S04]  /*a460*/  MOV R0, UR44 ;  /* 0x0000002c00007c02 */ /* 0x002fe80008000f00 */
[----:B------:R1:W2:Y:S03]  /*a470*/  SYNCS.PHASECHK.TRANS64.TRYWAIT P1, [R0+URZ+0x360], R4 ;  /* 0x00036004000075a7 */ /* 0x0002a600080211ff */
[----:B--2---:R-:W-:Y:S05]  /*a480*/  @!P1 NANOSLEEP.SYNCS 0x989680 ;  /* 0x009896800000995d */ /* 0x004fea0003900000 */
[----:B------:R-:W2:Y:S02]  /*a490*/  @!P1 SYNCS.PHASECHK.TRANS64 P1, [R0+URZ+0x360], R4 ;  /* 0x00036004000095a7 */ /* 0x000ea400080210ff */
[----:B--2---:R-:W-:Y:S05]  /*a4a0*/  @!P1 BRA `(.L_x_146) ;  /* 0xfffffffc00ec9947 */ /* 0x004fea000383ffff */
[----:B------:R-:W-:Y:S05]  /*a4b0*/  BRA `(.L_x_145) ;  /* 0xffffffd400cc7947 */ /* 0x000fea000383ffff */
.L_x_148:
[----:B------:R1:W1:Y:S02]  /*a4c0*/  SYNCS.PHASECHK.TRANS64.TRYWAIT P1, [R16+URZ+0x3a0], R3 ;  /* 0x0003a003100075a7 */ /* 0x00026400080211ff */
[----:B-1----:R-:W-:Y:S05]  /*a4d0*/  @!P1 NANOSLEEP.SYNCS 0x989680 ;  /* 0x009896800000995d */ /* 0x002fea0003900000 */
[----:B------:R-:W1:Y:S02]  /*a4e0*/  @!P1 SYNCS.PHASECHK.TRANS64 P1, [R16+URZ+0x3a0], R3 ;  /* 0x0003a003100095a7 */ /* 0x000e6400080210ff */
[----:B-1----:R-:W-:Y:S05]  /*a4f0*/  @!P1 BRA `(.L_x_148) ;  /* 0xfffffffc00f09947 */ /* 0x002fea000383ffff */
[----:B------:R-:W-:Y:S05]  /*a500*/  BRA `(.L_x_147) ;  /* 0xffffffd800087947 */ /* 0x000fea000383ffff */
        .weak           $__internal_0_$__cuda_sm10x_tcgen05_guardrail_trap_col_being_dealloced_not_returned_by_alloc
        .type           $__internal_0_$__cuda_sm10x_tcgen05_guardrail_trap_col_being_dealloced_not_returned_by_alloc,@function
        .size           $__internal_0_$__cuda_sm10x_tcgen05_guardrail_trap_col_being_dealloced_not_returned_by_alloc,($__internal_1_$__cuda_sm10x_tcgen05_guardrail_trap_phase_invalid_during_alloc - $__internal_0_$__cuda_sm10x_tcgen05_guardrail_trap_col_being_dealloced_not_returned_by_alloc)
$__internal_0_$__cuda_sm10x_tcgen05_guardrail_trap_col_being_dealloced_not_returned_by_alloc:
[----:B------:R-:W-:Y:S05]  /*a510*/  BPT.TRAP 0x1 ;  /* 0x000000040000795c */ /* 0x000fea0000300000 */
[----:B------:R-:W-:-:S04]  /*a520*/  HFMA2 R3, -RZ, RZ, 0, 0 ;  /* 0x00000000ff037431 */ /* 0x000fc800000001ff */
[----:B------:R-:W-:Y:S05]  /*a530*/  RET.REL.NODEC R2 `(_ZN7cutlass13device_kernelINS_4gemm6kernel13GemmUniversalIN4cute5tupleIJiiiiEEENS1_10collective13CollectiveMmaINS1_35MainloopSm100TmaUmmaWarpSpecializedILi54ELi2ELi4ENS5_IJNS4_1CILi2EEENSA_ILi1EEESC_EEEEENS5_IJNSA_ILi64EEESF_NSA_ILi32EEEEEEaNS5_IJlSC_lEEEaSI_NS4_8TiledMMAINS4_8MMA_AtomIJNS4_15SM100_MMA_S8_SSIaaiLi64ELi64ELNS4_4UMMA5MajorE0ELSN_0ELNSM_8SaturateE0EEEEEENS4_6LayoutINS5_IJSC_SC_SC_EEENS5_IJNSA_ILi0EEEST_ST_EEEEENS5_IJNS4_10UnderscoreESW_SW_EEEEENS4_13SM90_TMA_LOADENS4_14ComposedLayoutINS4_7SwizzleILi1ELi4ELi3EEENS4_18smem_ptr_flag_bitsILi8EEENSR_INS5_IJNSA_ILi8EEESG_EEENS5_IJSG_SC_EEEEEEEvNS4_8identityENS4_23SM90_TMA_LOAD_MULTICASTES19_vS1A_EENS_8epilogue10collective18CollectiveEpilogueINS1D_23Sm100TmaWarpSpecializedILi1ELi1ELi32ELb0ELb0EEEJSH_NS5_IJNSR_ISF_SC_EES1I_EEEaSI_aSI_NS1D_6fusion15FusionCallbacksIS1H_NS1K_17LinearCombinationIaiaiLNS_15FloatRoundStyleE2EEESH_S1J_JEEENS4_5SM1004TMEM4LOAD26SM100_TMEM_LOAD_16dp32b32xESZ_NS10_INS11_ILi2ELi4ELi3EEES14_NSR_INS5_IJS15_SF_EEENS5_IJSF_SC_EEEEEEENS4_39AutoVectorizingCopyWithAssumedAlignmentILi128EEENS4_14SM90_TMA_STOREES1Y_S20_S20_EEEvvEEEEvNT_6ParamsE) ;  /* 0xffffff5802b07950 */ /* 0x000fea0003c3ffff */
        .weak           $__internal_1_$__cuda_sm10x_tcgen05_guardrail_trap_phase_invalid_during_alloc
        .type           $__internal_1_$__cuda_sm10x_tcgen05_guardrail_trap_phase_invalid_during_alloc,@function
        .size           $__internal_1_$__cuda_sm10x_tcgen05_guardrail_trap_phase_invalid_during_alloc,($__internal_2_$__cuda_sm10x_tcgen05_guardrail_trap_unallocated_columns_being_dealloced - $__internal_1_$__cuda_sm10x_tcgen05_guardrail_trap_phase_invalid_during_alloc)
$__internal_1_$__cuda_sm10x_tcgen05_guardrail_trap_phase_invalid_during_alloc:
[----:B------:R-:W-:Y:S05]  /*a540*/  BPT.TRAP 0x1 ;  /* 0x000000040000795c */ /* 0x000fea0000300000 */
[----:B------:R-:W-:-:S04]  /*a550*/  MOV R5, 0x0 ;  /* 0x0000000000057802 */ /* 0x000fc80000000f00 */
[----:B------:R-:W-:Y:S05]  /*a560*/  RET.REL.NODEC R4 `(_ZN7cutlass13device_kernelINS_4gemm6kernel13GemmUniversalIN4cute5tupleIJiiiiEEENS1_10collective13CollectiveMmaINS1_35MainloopSm100TmaUmmaWarpSpecializedILi54ELi2ELi4ENS5_IJNS4_1CILi2EEENSA_ILi1EEESC_EEEEENS5_IJNSA_ILi64EEESF_NSA_ILi32EEEEEEaNS5_IJlSC_lEEEaSI_NS4_8TiledMMAINS4_8MMA_AtomIJNS4_15SM100_MMA_S8_SSIaaiLi64ELi64ELNS4_4UMMA5MajorE0ELSN_0ELNSM_8SaturateE0EEEEEENS4_6LayoutINS5_IJSC_SC_SC_EEENS5_IJNSA_ILi0EEEST_ST_EEEEENS5_IJNS4_10UnderscoreESW_SW_EEEEENS4_13SM90_TMA_LOADENS4_14ComposedLayoutINS4_7SwizzleILi1ELi4ELi3EEENS4_18smem_ptr_flag_bitsILi8EEENSR_INS5_IJNSA_ILi8EEESG_EEENS5_IJSG_SC_EEEEEEEvNS4_8identityENS4_23SM90_TMA_LOAD_MULTICASTES19_vS1A_EENS_8epilogue10collective18CollectiveEpilogueINS1D_23Sm100TmaWarpSpecializedILi1ELi1ELi32ELb0ELb0EEEJSH_NS5_IJNSR_ISF_SC_EES1I_EEEaSI_aSI_NS1D_6fusion15FusionCallbacksIS1H_NS1K_17LinearCombinationIaiaiLNS_15FloatRoundStyleE2EEESH_S1J_JEEENS4_5SM1004TMEM4LOAD26SM100_TMEM_LOAD_16dp32b32xESZ_NS10_INS11_ILi2ELi4ELi3EEES14_NSR_INS5_IJS15_SF_EEENS5_IJSF_SC_EEEEEEENS4_39AutoVectorizingCopyWithAssumedAlignmentILi128EEENS4_14SM90_TMA_STOREES1Y_S20_S20_EEEvvEEEEvNT_6ParamsE) ;  /* 0xffffff5804a47950 */ /* 0x000fea0003c3ffff */
        .weak           $__internal_2_$__cuda_sm10x_tcgen05_guardrail_trap_unallocated_columns_being_dealloced
        .type           $__internal_2_$__cuda_sm10x_tcgen05_guardrail_trap_unallocated_columns_being_dealloced,@function
        .size           $__internal_2_$__cuda_sm10x_tcgen05_guardrail_trap_unallocated_columns_being_dealloced,(.L_x_286 - $__internal_2_$__cuda_sm10x_tcgen05_guardrail_trap_unallocated_columns_being_dealloced)
$__internal_2_$__cuda_sm10x_tcgen05_guardrail_trap_unallocated_columns_being_dealloced:
[----:B------:R-:W-:Y:S05]  /*a570*/  BPT.TRAP 0x1 ;  /* 0x000000040000795c */ /* 0x000fea0000300000 */
[----:B------:R-:W-:-:S04]  /*a580*/  HFMA2 R3, -RZ, RZ, 0, 0 ;  /* 0x00000000ff037431 */ /* 0x000fc800000001ff */
[----:B------:R-:W-:Y:S05]  /*a590*/  RET.REL.NODEC R2 `(_ZN7cutlass13device_kernelINS_4gemm6kernel13GemmUniversalIN4cute5tupleIJiiiiEEENS1_10collective13CollectiveMmaINS1_35MainloopSm100TmaUmmaWarpSpecializedILi54ELi2ELi4ENS5_IJNS4_1CILi2EEENSA_ILi1EEESC_EEEEENS5_IJNSA_ILi64EEESF_NSA_ILi32EEEEEEaNS5_IJlSC_lEEEaSI_NS4_8TiledMMAINS4_8MMA_AtomIJNS4_15SM100_MMA_S8_SSIaaiLi64ELi64ELNS4_4UMMA5MajorE0ELSN_0ELNSM_8SaturateE0EEEEEENS4_6LayoutINS5_IJSC_SC_SC_EEENS5_IJNSA_ILi0EEEST_ST_EEEEENS5_IJNS4_10UnderscoreESW_SW_EEEEENS4_13SM90_TMA_LOADENS4_14ComposedLayoutINS4_7SwizzleILi1ELi4ELi3EEENS4_18smem_ptr_flag_bitsILi8EEENSR_INS5_IJNSA_ILi8EEESG_EEENS5_IJSG_SC_EEEEEEEvNS4_8identityENS4_23SM90_TMA_LOAD_MULTICASTES19_vS1A_EENS_8epilogue10collective18CollectiveEpilogueINS1D_23Sm100TmaWarpSpecializedILi1ELi1ELi32ELb0ELb0EEEJSH_NS5_IJNSR_ISF_SC_EES1I_EEEaSI_aSI_NS1D_6fusion15FusionCallbacksIS1H_NS1K_17LinearCombinationIaiaiLNS_15FloatRoundStyleE2EEESH_S1J_JEEENS4_5SM1004TMEM4LOAD26SM100_TMEM_LOAD_16dp32b32xESZ_NS10_INS11_ILi2ELi4ELi3EEES14_NSR_INS5_IJS15_SF_EEENS5_IJSF_SC_EEEEEEENS4_39AutoVectorizingCopyWithAssumedAlignmentILi128EEENS4_14SM90_TMA_STOREES1Y_S20_S20_EEEvvEEEEvNT_6ParamsE) ;  /* 0xffffff5802987950 */ /* 0x000fea0003c3ffff */
.L_x_285:
[----:B------:R-:W-:-:S00]  /*a5a0*/  BRA `(.L_x_285) ;  /* 0xfffffffc00fc7947 */ /* 0x000fc0000383ffff */
[----:B------:R-:W-:-:S00]  /*a5b0*/  NOP ;  /* 0x0000000000007918 */ /* 0x000fc00000000000 */
        /* <DEDUP_REMOVED lines=12> */
.L_x_286:


//--------------------- .nv.global.init           --------------------------
	.section	.nv.global.init,"aw",@progbits
.nv.global.init:
	.type		$str$27,@object
	.size		$str$27,($str$28 - $str$27)
$str$27:
        /*0000*/ 	.byte	0x28, 0x61, 0x64, 0x64, 0x72, 0x65, 0x73, 0x73, 0x20, 0x26, 0x20, 0x6d, 0x61, 0x73, 0x6b, 0x29
        /*0010*/ 	.byte	0x20, 0x3d, 0x3d, 0x20, 0x30, 0x00
	.type		$str$28,@object
	.size		$str$28,($str$26 - $str$28)
$str$28:
        /*0016*/ 	.byte	0x2f, 0x74, 0x6d, 0x70, 0x2f, 0x63, 0x75, 0x74, 0x6c, 0x61, 0x73, 0x73, 0x5f, 0x73, 0x77, 0x65
        /*0026*/ 	.byte	0x65, 0x70, 0x5f, 0x73, 0x72, 0x63, 0x2f, 0x69, 0x6e, 0x63, 0x6c, 0x75, 0x64, 0x65, 0x2f, 0x63
        /*0036*/ 	.byte	0x75, 0x74, 0x65, 0x2f, 0x70, 0x6f, 0x69, 0x6e, 0x74, 0x65, 0x72, 0x5f, 0x66, 0x6c, 0x61, 0x67
        /*0046*/ 	.byte	0x67, 0x65, 0x64, 0x2e, 0x68, 0x70, 0x70, 0x00
	.type		$str$26,@object
	.size		$str$26,($str$25 - $str$26)
$str$26:
        /*004e*/ 	.byte	0x2f, 0x74, 0x6d, 0x70, 0x2f, 0x63, 0x75, 0x74, 0x6c, 0x61, 0x73, 0x73, 0x5f, 0x73, 0x77, 0x65
        /*005e*/ 	.byte	0x65, 0x70, 0x5f, 0x73, 0x72, 0x63, 0x2f, 0x69, 0x6e, 0x63, 0x6c, 0x75, 0x64, 0x65, 0x2f, 0x63
        /*006e*/ 	.byte	0x75, 0x74, 0x65, 0x2f, 0x61, 0x74, 0x6f, 0x6d, 0x2f, 0x63, 0x6f, 0x70, 0x79, 0x5f, 0x74, 0x72
        /*007e*/ 	.byte	0x61, 0x69, 0x74, 0x73, 0x5f, 0x73, 0x6d, 0x31, 0x30, 0x30, 0x2e, 0x68, 0x70, 0x70, 0x00
	.type		$str$25,@object
	.size		$str$25,(__unnamed_1 - $str$25)
$str$25:
        /*008d*/ 	.byte	0x28, 0x28, 0x75, 0x69, 0x6e, 0x74, 0x33, 0x32, 0x5f, 0x74, 0x28, 0x74, 0x68, 0x72, 0x65, 0x61
        /*009d*/ 	.byte	0x64, 0x49, 0x64, 0x78, 0x2e, 0x78, 0x29, 0x20, 0x2f, 0x20, 0x33, 0x32, 0x29, 0x20, 0x25, 0x20
        /*00ad*/ 	.byte	0x34, 0x29, 0x20, 0x3d, 0x3d, 0x20, 0x28, 0x28, 0x28, 0x74, 0x6d, 0x65, 0x6d, 0x5f, 0x61, 0x64
        /*00bd*/ 	.byte	0x64, 0x72, 0x20, 0x3e, 0x3e, 0x20, 0x31, 0x36, 0x29, 0x20, 0x2f, 0x20, 0x33, 0x32, 0x29, 0x20
        /*00cd*/ 	.byte	0x25, 0x20, 0x34, 0x29, 0x00
	.type		__unnamed_1,@object
	.size		__unnamed_1,(__unnamed_2 - __unnamed_1)
__unnamed_1:
        /*00d2*/ 	.byte	0x61, 0x75, 0x74, 0x6f, 0x20, 0x63, 0x75, 0x74, 0x65, 0x3a, 0x3a, 0x61, 0x73, 0x5f, 0x70, 0x6f
        /* <DEDUP_REMOVED lines=24> */
        /*0262*/ 	.byte	0x00
	.type		__unnamed_2,@object
	.size		__unnamed_2,(.L_2 - __unnamed_2)
__unnamed_2:
        /* <DEDUP_REMOVED lines=41> */
.L_2:


//--------------------- .nv.shared._ZN7cutlass13device_kernelINS_4gemm6kernel13GemmUniversalIN4cute5tupleIJiiiiEEENS1_10collective13CollectiveMmaINS1_35MainloopSm100TmaUmmaWarpSpecializedILi54ELi2ELi4ENS5_IJNS4_1CILi2EEENSA_ILi1EEESC_EEEEENS5_IJNSA_ILi64EEESF_NSA_ILi32EEEEEEaNS5_IJlSC_lEEEaSI_NS4_8TiledMMAINS4_8MMA_AtomIJNS4_15SM100_MMA_S8_SSIaaiLi64ELi64ELNS4_4UMMA5MajorE0ELSN_0ELNSM_8SaturateE0EEEEEENS4_6LayoutINS5_IJSC_SC_SC_EEENS5_IJNSA_ILi0EEEST_ST_EEEEENS5_IJNS4_10UnderscoreESW_SW_EEEEENS4_13SM90_TMA_LOADENS4_14ComposedLayoutINS4_7SwizzleILi1ELi4ELi3EEENS4_18smem_ptr_flag_bitsILi8EEENSR_INS5_IJNSA_ILi8EEESG_EEENS5_IJSG_SC_EEEEEEEvNS4_8identityENS4_23SM90_TMA_LOAD_MULTICASTES19_vS1A_EENS_8epilogue10collective18CollectiveEpilogueINS1D_23Sm100TmaWarpSpecializedILi1ELi1ELi32ELb0ELb0EEEJSH_NS5_IJNSR_ISF_SC_EES1I_EEEaSI_aSI_NS1D_6fusion15FusionCallbacksIS1H_NS1K_17LinearCombinationIaiaiLNS_15FloatRoundStyleE2EEESH_S1J_JEEENS4_5SM1004TMEM4LOAD26SM100_TMEM_LOAD_16dp32b32xESZ_NS10_INS11_ILi2ELi4ELi3EEES14_NSR_INS5_IJS15_SF_EEENS5_IJSF_SC_EEEEEEENS4_39AutoVectorizingCopyWithAssumedAlignmentILi128EEENS4_14SM90_TMA_STOREES1Y_S20_S20_EEEvvEEEEvNT_6ParamsE --------------------------
	.section	.nv.shared._ZN7cutlass13device_kernelINS_4gemm6kernel13GemmUniversalIN4cute5tupleIJiiiiEEENS1_10collective13CollectiveMmaINS1_35MainloopSm100TmaUmmaWarpSpecializedILi54ELi2ELi4ENS5_IJNS4_1CILi2EEENSA_ILi1EEESC_EEEEENS5_IJNSA_ILi64EEESF_NSA_ILi32EEEEEEaNS5_IJlSC_lEEEaSI_NS4_8TiledMMAINS4_8MMA_AtomIJNS4_15SM100_MMA_S8_SSIaaiLi64ELi64ELNS4_4UMMA5MajorE0ELSN_0ELNSM_8SaturateE0EEEEEENS4_6LayoutINS5_IJSC_SC_SC_EEENS5_IJNSA_ILi0EEEST_ST_EEEEENS5_IJNS4_10UnderscoreESW_SW_EEEEENS4_13SM90_TMA_LOADENS4_14ComposedLayoutINS4_7SwizzleILi1ELi4ELi3EEENS4_18smem_ptr_flag_bitsILi8EEENSR_INS5_IJNSA_ILi8EEESG_EEENS5_IJSG_SC_EEEEEEEvNS4_8identityENS4_23SM90_TMA_LOAD_MULTICASTES19_vS1A_EENS_8epilogue10collective18CollectiveEpilogueINS1D_23Sm100TmaWarpSpecializedILi1ELi1ELi32ELb0ELb0EEEJSH_NS5_IJNSR_ISF_SC_EES1I_EEEaSI_aSI_NS1D_6fusion15FusionCallbacksIS1H_NS1K_17LinearCombinationIaiaiLNS_15FloatRoundStyleE2EEESH_S1J_JEEENS4_5SM1004TMEM4LOAD26SM100_TMEM_LOAD_16dp32b32xESZ_NS10_INS11_ILi2ELi4ELi3EEES14_NSR_INS5_IJS15_SF_EEENS5_IJSF_SC_EEEEEEENS4_39AutoVectorizingCopyWithAssumedAlignmentILi128EEENS4_14SM90_TMA_STOREES1Y_S20_S20_EEEvvEEEEvNT_6ParamsE,"aw",@nobits
	.sectionflags	@""
	.align	16
	.zero		1024


//--------------------- .nv.shared.reserved.0     --------------------------
	.section	.nv.shared.reserved.0,"aw",@nobits
	.weak		__nv_reservedSMEM_offset_0_alias
	.size		__nv_reservedSMEM_offset_0_alias, 0, 64
	.other		__nv_reservedSMEM_offset_0_alias,@"STO_CUDA_RESERVED_SHARED STV_DEFAULT"
__nv_reservedSMEM_offset_0_alias:
	.zero		0
.nv.shared.reserved.0:
	.zero		64
	.weak		__nv_reservedSMEM_tcgen05_partition
	.type		__nv_reservedSMEM_tcgen05_partition,@object
	.size		__nv_reservedSMEM_tcgen05_partition,(.L_0 - __nv_reservedSMEM_tcgen05_partition)
__nv_reservedSMEM_tcgen05_partition:
	.zero		32
.L_0:


//--------------------- .nv.global                --------------------------
	.section	.nv.global,"aw",@nobits
.nv.global:
	.type		_ZN39_INTERNAL_c49f9a76_4_k_cu_c285c36c_98034cute1_E,@object
	.size		_ZN39_INTERNAL_c49f9a76_4_k_cu_c285c36c_98034cute1_E,(_ZN39_INTERNAL_c49f9a76_4_k_cu_c285c36c_98034cuda3std3__45__cpo6cbeginE - _ZN39_INTERNAL_c49f9a76_4_k_cu_c285c36c_98034cute1_E)
_ZN39_INTERNAL_c49f9a76_4_k_cu_c285c36c_98034cute1_E:
	.zero		1
	.type		_ZN39_INTERNAL_c49f9a76_4_k_cu_c285c36c_98034cuda3std3__45__cpo6cbeginE,@object
	.size		_ZN39_INTERNAL_c49f9a76_4_k_cu_c285c36c_98034cuda3std3__45__cpo6cbeginE,(_ZN39_INTERNAL_c49f9a76_4_k_cu_c285c36c_98034cuda3std3__48in_placeE - _ZN39_INTERNAL_c49f9a76_4_k_cu_c285c36c_98034cuda3std3__45__cpo6cbeginE)
_ZN39_INTERNAL_c49f9a76_4_k_cu_c285c36c_98034cuda3std3__45__cpo6cbeginE:
	.zero		1
	.type		_ZN39_INTERNAL_c49f9a76_4_k_cu_c285c36c_98034cuda3std3__48in_placeE,@object
	.size		_ZN39_INTERNAL_c49f9a76_4_k_cu_c285c36c_98034cuda3std3__48in_placeE,(_ZN39_INTERNAL_c49f9a76_4_k_cu_c285c36c_98034cuda3std6ranges3__45__cpo9iter_moveE - _ZN39_INTERNAL_c49f9a76_4_k_cu_c285c36c_98034cuda3std3__48in_placeE)
_ZN39_INTERNAL_c49f9a76_4_k_cu_c285c36c_98034cuda3std3__48in_placeE:
	.zero		1
	.type		_ZN39_INTERNAL_c49f9a76_4_k_cu_c285c36c_98034cuda3std6ranges3__45__cpo9iter_moveE,@object
	.size		_ZN39_INTERNAL_c49f9a76_4_k_cu_c285c36c_98034cuda3std6ranges3__45__cpo9iter_moveE,(_ZN39_INTERNAL_c49f9a76_4_k_cu_c285c36c_98034cuda3std3__45__cpo5beginE - _ZN39_INTERNAL_c49f9a76_4_k_cu_c285c36c_98034cuda3std6ranges3__45__cpo9iter_moveE)
_ZN39_INTERNAL_c49f9a76_4_k_cu_c285c36c_98034cuda3std6ranges3__45__cpo9iter_moveE:
	.zero		1
	.type		_ZN39_INTERNAL_c49f9a76_4_k_cu_c285c36c_98034cuda3std3__45__cpo5beginE,@object
	.size		_ZN39_INTERNAL_c49f9a76_4_k_cu_c285c36c_98034cuda3std3__45__cpo5beginE,(_ZN39_INTERNAL_c49f9a76_4_k_cu_c285c36c_98034cuda3std3__441_GLOBAL__N__c49f9a76_4_k_cu_c285c36c_98036ignoreE - _ZN39_INTERNAL_c49f9a76_4_k_cu_c285c36c_98034cuda3std3__45__cpo5beginE)
_ZN39_INTERNAL_c49f9a76_4_k_cu_c285c36c_98034cuda3std3__45__cpo5beginE:
	.zero		1
	.type		_ZN39_INTERNAL_c49f9a76_4_k_cu_c285c36c_98034cuda3std3__441_GLOBAL__N__c49f9a76_4_k_cu_c285c36c_98036ignoreE,@object
	.size		_ZN39_INTERNAL_c49f9a76_4_k_cu_c285c36c_98034cuda3std3__441_GLOBAL__N__c49f9a76_4_k_cu_c285c36c_98036ignoreE,(_ZN39_INTERNAL_c49f9a76_4_k_cu_c285c36c_98034cute7productE - _ZN39_INTERNAL_c49f9a76_4_k_cu_c285c36c_98034cuda3std3__441_GLOBAL__N__c49f9a76_4_k_cu_c285c36c_98036ignoreE)
_ZN39_INTERNAL_c49f9a76_4_k_cu_c285c36c_98034cuda3std3__441_GLOBAL__N__c49f9a76_4_k_cu_c285c36c_98036ignoreE:
	.zero		1
	.type		_ZN39_INTERNAL_c49f9a76_4_k_cu_c285c36c_98034cute7productE,@object
	.size		_ZN39_INTERNAL_c49f9a76_4_k_cu_c285c36c_98034cute7productE,(_ZN39_INTERNAL_c49f9a76_4_k_cu_c285c36c_98034cuda3std3__45__cpo3endE - _ZN39_INTERNAL_c49f9a76_4_k_cu_c285c36c_98034cute7productE)
_ZN39_INTERNAL_c49f9a76_4_k_cu_c285c36c_98034cute7productE:
	.zero		1
	.type		_ZN39_INTERNAL_c49f9a76_4_k_cu_c285c36c_98034cuda3std3__45__cpo3endE,@object
	.size		_ZN39_INTERNAL_c49f9a76_4_k_cu_c285c36c_98034cuda3std3__45__cpo3endE,(_ZN39_INTERNAL_c49f9a76_4_k_cu_c285c36c_98034cuda3std3__419piecewise_constructE - _ZN39_INTERNAL_c49f9a76_4_k_cu_c285c36c_98034cuda3std3__45__cpo3endE)
_ZN39_INTERNAL_c49f9a76_4_k_cu_c285c36c_98034cuda3std3__45__cpo3endE:
	.zero		1
	.type		_ZN39_INTERNAL_c49f9a76_4_k_cu_c285c36c_98034cuda3std3__419piecewise_constructE,@object
	.size		_ZN39_INTERNAL_c49f9a76_4_k_cu_c285c36c_98034cuda3std3__419piecewise_constructE,(_ZN39_INTERNAL_c49f9a76_4_k_cu_c285c36c_98034cuda3std3__45__cpo4cendE - _ZN39_INTERNAL_c49f9a76_4_k_cu_c285c36c_98034cuda3std3__419piecewise_constructE)
_ZN39_INTERNAL_c49f9a76_4_k_cu_c285c36c_98034cuda3std3__419piecewise_constructE:
	.zero		1
	.type		_ZN39_INTERNAL_c49f9a76_4_k_cu_c285c36c_98034cuda3std3__45__cpo4cendE,@object
	.size		_ZN39_INTERNAL_c49f9a76_4_k_cu_c285c36c_98034cuda3std3__45__cpo4cendE,(_ZN39_INTERNAL_c49f9a76_4_k_cu_c285c36c_98034cuda3std6ranges3__45__cpo4swapE - _ZN39_INTERNAL_c49f9a76_4_k_cu_c285c36c_98034cuda3std3__45__cpo4cendE)
_ZN39_INTERNAL_c49f9a76_4_k_cu_c285c36c_98034cuda3std3__45__cpo4cendE:
	.zero		1
	.type		_ZN39_INTERNAL_c49f9a76_4_k_cu_c285c36c_98034cuda3std6ranges3__45__cpo4swapE,@object
	.size		_ZN39_INTERNAL_c49f9a76_4_k_cu_c285c36c_98034cuda3std6ranges3__45__cpo4swapE,(.L_10 - _ZN39_INTERNAL_c49f9a76_4_k_cu_c285c36c_98034cuda3std6ranges3__45__cpo4swapE)
_ZN39_INTERNAL_c49f9a76_4_k_cu_c285c36c_98034cuda3std6ranges3__45__cpo4swapE:
	.zero		1
.L_10:


//--------------------- .nv.constant0._ZN7cutlass13device_kernelINS_4gemm6kernel13GemmUniversalIN4cute5tupleIJiiiiEEENS1_10collective13CollectiveMmaINS1_35MainloopSm100TmaUmmaWarpSpecializedILi54ELi2ELi4ENS5_IJNS4_1CILi2EEENSA_ILi1EEESC_EEEEENS5_IJNSA_ILi64EEESF_NSA_ILi32EEEEEEaNS5_IJlSC_lEEEaSI_NS4_8TiledMMAINS4_8MMA_AtomIJNS4_15SM100_MMA_S8_SSIaaiLi64ELi64ELNS4_4UMMA5MajorE0ELSN_0ELNSM_8SaturateE0EEEEEENS4_6LayoutINS5_IJSC_SC_SC_EEENS5_IJNSA_ILi0EEEST_ST_EEEEENS5_IJNS4_10UnderscoreESW_SW_EEEEENS4_13SM90_TMA_LOADENS4_14ComposedLayoutINS4_7SwizzleILi1ELi4ELi3EEENS4_18smem_ptr_flag_bitsILi8EEENSR_INS5_IJNSA_ILi8EEESG_EEENS5_IJSG_SC_EEEEEEEvNS4_8identityENS4_23SM90_TMA_LOAD_MULTICASTES19_vS1A_EENS_8epilogue10collective18CollectiveEpilogueINS1D_23Sm100TmaWarpSpecializedILi1ELi1ELi32ELb0ELb0EEEJSH_NS5_IJNSR_ISF_SC_EES1I_EEEaSI_aSI_NS1D_6fusion15FusionCallbacksIS1H_NS1K_17LinearCombinationIaiaiLNS_15FloatRoundStyleE2EEESH_S1J_JEEENS4_5SM1004TMEM4LOAD26SM100_TMEM_LOAD_16dp32b32xESZ_NS10_INS11_ILi2ELi4ELi3EEES14_NSR_INS5_IJS15_SF_EEENS5_IJSF_SC_EEEEEEENS4_39AutoVectorizingCopyWithAssumedAlignmentILi128EEENS4_14SM90_TMA_STOREES1Y_S20_S20_EEEvvEEEEvNT_6ParamsE --------------------------
	.section	.nv.constant0._ZN7cutlass13device_kernelINS_4gemm6kernel13GemmUniversalIN4cute5tupleIJiiiiEEENS1_10collective13CollectiveMmaINS1_35MainloopSm100TmaUmmaWarpSpecializedILi54ELi2ELi4ENS5_IJNS4_1CILi2EEENSA_ILi1EEESC_EEEEENS5_IJNSA_ILi64EEESF_NSA_ILi32EEEEEEaNS5_IJlSC_lEEEaSI_NS4_8TiledMMAINS4_8MMA_AtomIJNS4_15SM100_MMA_S8_SSIaaiLi64ELi64ELNS4_4UMMA5MajorE0ELSN_0ELNSM_8SaturateE0EEEEEENS4_6LayoutINS5_IJSC_SC_SC_EEENS5_IJNSA_ILi0EEEST_ST_EEEEENS5_IJNS4_10UnderscoreESW_SW_EEEEENS4_13SM90_TMA_LOADENS4_14ComposedLayoutINS4_7SwizzleILi1ELi4ELi3EEENS4_18smem_ptr_flag_bitsILi8EEENSR_INS5_IJNSA_ILi8EEESG_EEENS5_IJSG_SC_EEEEEEEvNS4_8identityENS4_23SM90_TMA_LOAD_MULTICASTES19_vS1A_EENS_8epilogue10collective18CollectiveEpilogueINS1D_23Sm100TmaWarpSpecializedILi1ELi1ELi32ELb0ELb0EEEJSH_NS5_IJNSR_ISF_SC_EES1I_EEEaSI_aSI_NS1D_6fusion15FusionCallbacksIS1H_NS1K_17LinearCombinationIaiaiLNS_15FloatRoundStyleE2EEESH_S1J_JEEENS4_5SM1004TMEM4LOAD26SM100_TMEM_LOAD_16dp32b32xESZ_NS10_INS11_ILi2ELi4ELi3EEES14_NSR_INS5_IJS15_SF_EEENS5_IJSF_SC_EEEEEEENS4_39AutoVectorizingCopyWithAssumedAlignmentILi128EEENS4_14SM90_TMA_STOREES1Y_S20_S20_EEEvvEEEEvNT_6ParamsE,"a",@progbits
	.sectionflags	@""
	.align	4
.nv.constant0._ZN7cutlass13device_kernelINS_4gemm6kernel13GemmUniversalIN4cute5tupleIJiiiiEEENS1_10collective13CollectiveMmaINS1_35MainloopSm100TmaUmmaWarpSpecializedILi54ELi2ELi4ENS5_IJNS4_1CILi2EEENSA_ILi1EEESC_EEEEENS5_IJNSA_ILi64EEESF_NSA_ILi32EEEEEEaNS5_IJlSC_lEEEaSI_NS4_8TiledMMAINS4_8MMA_AtomIJNS4_15SM100_MMA_S8_SSIaaiLi64ELi64ELNS4_4UMMA5MajorE0ELSN_0ELNSM_8SaturateE0EEEEEENS4_6LayoutINS5_IJSC_SC_SC_EEENS5_IJNSA_ILi0EEEST_ST_EEEEENS5_IJNS4_10UnderscoreESW_SW_EEEEENS4_13SM90_TMA_LOADENS4_14ComposedLayoutINS4_7SwizzleILi1ELi4ELi3EEENS4_18smem_ptr_flag_bitsILi8EEENSR_INS5_IJNSA_ILi8EEESG_EEENS5_IJSG_SC_EEEEEEEvNS4_8identityENS4_23SM90_TMA_LOAD_MULTICASTES19_vS1A_EENS_8epilogue10collective18CollectiveEpilogueINS1D_23Sm100TmaWarpSpecializedILi1ELi1ELi32ELb0ELb0EEEJSH_NS5_IJNSR_ISF_SC_EES1I_EEEaSI_aSI_NS1D_6fusion15FusionCallbacksIS1H_NS1K_17LinearCombinationIaiaiLNS_15FloatRoundStyleE2EEESH_S1J_JEEENS4_5SM1004TMEM4LOAD26SM100_TMEM_LOAD_16dp32b32xESZ_NS10_INS11_ILi2ELi4ELi3EEES14_NSR_INS5_IJS15_SF_EEENS5_IJSF_SC_EEEEEEENS4_39AutoVectorizingCopyWithAssumedAlignmentILi128EEENS4_14SM90_TMA_STOREES1Y_S20_S20_EEEvvEEEEvNT_6ParamsE:
	.zero		2944


//--------------------- SYMBOLS --------------------------

	.type		.nv.reservedSmem.offset0,@object
	.size		.nv.reservedSmem.offset0,0x4
	.type		.nv.reservedSmem.cap,@object
	.size		.nv.reservedSmem.cap,0x4
	.type		__assertfail,@function
